//
// Generated by NVIDIA NVVM Compiler
//
// Compiler Build ID: CL-36424714
// Cuda compilation tools, release 13.0, V13.0.88
// Based on NVVM 20.0.0
//

.version 9.0
.target sm_100
.address_size 64

	// .globl	_Z21flashAttentionForwardPKfS0_S0_PfS1_S1_f
// _ZZ21flashAttentionForwardPKfS0_S0_PfS1_S1_fE2Qs has been demoted
// _ZZ21flashAttentionForwardPKfS0_S0_PfS1_S1_fE2Ks has been demoted
// _ZZ21flashAttentionForwardPKfS0_S0_PfS1_S1_fE2Vs has been demoted

.visible .entry _Z21flashAttentionForwardPKfS0_S0_PfS1_S1_f(
	.param .u64 .ptr .align 1 _Z21flashAttentionForwardPKfS0_S0_PfS1_S1_f_param_0,
	.param .u64 .ptr .align 1 _Z21flashAttentionForwardPKfS0_S0_PfS1_S1_f_param_1,
	.param .u64 .ptr .align 1 _Z21flashAttentionForwardPKfS0_S0_PfS1_S1_f_param_2,
	.param .u64 .ptr .align 1 _Z21flashAttentionForwardPKfS0_S0_PfS1_S1_f_param_3,
	.param .u64 .ptr .align 1 _Z21flashAttentionForwardPKfS0_S0_PfS1_S1_f_param_4,
	.param .u64 .ptr .align 1 _Z21flashAttentionForwardPKfS0_S0_PfS1_S1_f_param_5,
	.param .f32 _Z21flashAttentionForwardPKfS0_S0_PfS1_S1_f_param_6
)
{
	.local .align 16 .b8 	__local_depot0[2048];
	.reg .b64 	%SP;
	.reg .b64 	%SPL;
	.reg .pred 	%p<11>;
	.reg .b32 	%r<56>;
	.reg .b32 	%f<556>;
	.reg .b64 	%rd<45>;
	// demoted variable
	.shared .align 4 .b8 _ZZ21flashAttentionForwardPKfS0_S0_PfS1_S1_fE2Qs[16];
	// demoted variable
	.shared .align 4 .b8 _ZZ21flashAttentionForwardPKfS0_S0_PfS1_S1_fE2Ks[1024];
	// demoted variable
	.shared .align 4 .b8 _ZZ21flashAttentionForwardPKfS0_S0_PfS1_S1_fE2Vs[1024];
	mov.u64 	%SPL, __local_depot0;
	ld.param.u64 	%rd11, [_Z21flashAttentionForwardPKfS0_S0_PfS1_S1_f_param_0];
	ld.param.u64 	%rd12, [_Z21flashAttentionForwardPKfS0_S0_PfS1_S1_f_param_1];
	ld.param.u64 	%rd13, [_Z21flashAttentionForwardPKfS0_S0_PfS1_S1_f_param_2];
	ld.param.u64 	%rd15, [_Z21flashAttentionForwardPKfS0_S0_PfS1_S1_f_param_4];
	ld.param.f32 	%f135, [_Z21flashAttentionForwardPKfS0_S0_PfS1_S1_f_param_6];
	add.u64 	%rd1, %SPL, 1024;
	mov.u32 	%r1, %tid.x;
	setp.gt.u32 	%p2, %r1, 127;
	@%p2 bra 	$L__BB0_2;
	cvta.to.global.u64 	%rd18, %rd12;
	cvta.to.global.u64 	%rd19, %rd13;
	shl.b32 	%r9, %r1, 1;
	mul.wide.u32 	%rd20, %r9, 4;
	add.s64 	%rd21, %rd18, %rd20;
	ld.global.f32 	%f136, [%rd21];
	shl.b32 	%r10, %r1, 3;
	mov.u32 	%r11, _ZZ21flashAttentionForwardPKfS0_S0_PfS1_S1_fE2Ks;
	add.s32 	%r12, %r11, %r10;
	st.shared.f32 	[%r12], %f136;
	add.s64 	%rd22, %rd19, %rd20;
	ld.global.f32 	%f137, [%rd22];
	mov.u32 	%r13, _ZZ21flashAttentionForwardPKfS0_S0_PfS1_S1_fE2Vs;
	add.s32 	%r14, %r13, %r10;
	st.shared.f32 	[%r14], %f137;
	ld.global.f32 	%f138, [%rd21+4];
	st.shared.f32 	[%r12+4], %f138;
	ld.global.f32 	%f139, [%rd22+4];
	st.shared.f32 	[%r14+4], %f139;
$L__BB0_2:
	bar.sync 	0;
	setp.gt.u32 	%p3, %r1, 1;
	@%p3 bra 	$L__BB0_4;
	shl.b32 	%r15, %r1, 1;
	cvta.to.global.u64 	%rd23, %rd11;
	mul.wide.u32 	%rd24, %r15, 4;
	add.s64 	%rd25, %rd23, %rd24;
	ld.global.f32 	%f140, [%rd25];
	shl.b32 	%r16, %r1, 3;
	mov.u32 	%r17, _ZZ21flashAttentionForwardPKfS0_S0_PfS1_S1_fE2Qs;
	add.s32 	%r18, %r17, %r16;
	st.shared.f32 	[%r18], %f140;
	ld.global.f32 	%f141, [%rd25+4];
	st.shared.f32 	[%r18+4], %f141;
$L__BB0_4:
	setp.gt.u32 	%p4, %r1, 1;
	bar.sync 	0;
	@%p4 bra 	$L__BB0_11;
	shl.b32 	%r21, %r1, 3;
	mov.u32 	%r22, _ZZ21flashAttentionForwardPKfS0_S0_PfS1_S1_fE2Qs;
	add.s32 	%r23, %r22, %r21;
	ld.shared.f32 	%f1, [%r23];
	ld.shared.f32 	%f2, [%r23+4];
	mul.wide.u32 	%rd26, %r1, 512;
	or.b64  	%rd2, %rd26, 16;
	add.u64 	%rd28, %SPL, 0;
	add.s64 	%rd43, %rd28, %rd2;
	mov.u32 	%r24, _ZZ21flashAttentionForwardPKfS0_S0_PfS1_S1_fE2Ks;
	add.s32 	%r52, %r24, 32;
	mov.f32 	%f554, 0fE0AD78EC;
	mov.b32 	%r53, 32;
	mov.u64 	%rd42, %rd43;
$L__BB0_6:
	ld.shared.f32 	%f143, [%r52+-32];
	fma.rn.f32 	%f144, %f1, %f143, 0f00000000;
	ld.shared.f32 	%f145, [%r52+-28];
	fma.rn.f32 	%f146, %f2, %f145, %f144;
	mul.f32 	%f147, %f135, %f146;
	max.f32 	%f148, %f554, %f147;
	ld.shared.f32 	%f149, [%r52+-24];
	fma.rn.f32 	%f150, %f1, %f149, 0f00000000;
	ld.shared.f32 	%f151, [%r52+-20];
	fma.rn.f32 	%f152, %f2, %f151, %f150;
	mul.f32 	%f153, %f135, %f152;
	max.f32 	%f154, %f148, %f153;
	ld.shared.f32 	%f155, [%r52+-16];
	fma.rn.f32 	%f156, %f1, %f155, 0f00000000;
	ld.shared.f32 	%f157, [%r52+-12];
	fma.rn.f32 	%f158, %f2, %f157, %f156;
	mul.f32 	%f159, %f135, %f158;
	max.f32 	%f160, %f154, %f159;
	ld.shared.f32 	%f161, [%r52+-8];
	fma.rn.f32 	%f162, %f1, %f161, 0f00000000;
	ld.shared.f32 	%f163, [%r52+-4];
	fma.rn.f32 	%f164, %f2, %f163, %f162;
	mul.f32 	%f165, %f135, %f164;
	st.local.v4.f32 	[%rd42+-16], {%f147, %f153, %f159, %f165};
	max.f32 	%f166, %f160, %f165;
	ld.shared.f32 	%f167, [%r52];
	fma.rn.f32 	%f168, %f1, %f167, 0f00000000;
	ld.shared.f32 	%f169, [%r52+4];
	fma.rn.f32 	%f170, %f2, %f169, %f168;
	mul.f32 	%f171, %f135, %f170;
	max.f32 	%f172, %f166, %f171;
	ld.shared.f32 	%f173, [%r52+8];
	fma.rn.f32 	%f174, %f1, %f173, 0f00000000;
	ld.shared.f32 	%f175, [%r52+12];
	fma.rn.f32 	%f176, %f2, %f175, %f174;
	mul.f32 	%f177, %f135, %f176;
	max.f32 	%f178, %f172, %f177;
	ld.shared.f32 	%f179, [%r52+16];
	fma.rn.f32 	%f180, %f1, %f179, 0f00000000;
	ld.shared.f32 	%f181, [%r52+20];
	fma.rn.f32 	%f182, %f2, %f181, %f180;
	mul.f32 	%f183, %f135, %f182;
	max.f32 	%f184, %f178, %f183;
	ld.shared.f32 	%f185, [%r52+24];
	fma.rn.f32 	%f186, %f1, %f185, 0f00000000;
	ld.shared.f32 	%f187, [%r52+28];
	fma.rn.f32 	%f188, %f2, %f187, %f186;
	mul.f32 	%f189, %f135, %f188;
	st.local.v4.f32 	[%rd42], {%f171, %f177, %f183, %f189};
	max.f32 	%f554, %f184, %f189;
	add.s32 	%r53, %r53, 64;
	add.s64 	%rd42, %rd42, 32;
	add.s32 	%r52, %r52, 64;
	setp.ne.s32 	%p5, %r53, 1056;
	@%p5 bra 	$L__BB0_6;
	cvta.to.global.u64 	%rd29, %rd15;
	mul.wide.u32 	%rd30, %r1, 4;
	add.s64 	%rd31, %rd29, %rd30;
	st.global.f32 	[%rd31], %f554;
	add.s64 	%rd44, %rd1, %rd2;
	mov.f32 	%f555, 0f00000000;
	mov.b32 	%r54, 0;
$L__BB0_8:
	ld.local.v4.f32 	{%f191, %f192, %f193, %f194}, [%rd43+-16];
	sub.f32 	%f195, %f191, %f554;
	fma.rn.f32 	%f196, %f195, 0f3BBB989D, 0f3F000000;
	cvt.sat.f32.f32 	%f197, %f196;
	mov.f32 	%f198, 0f4B400001;
	mov.f32 	%f199, 0f437C0000;
	fma.rm.f32 	%f200, %f197, %f199, %f198;
	add.f32 	%f201, %f200, 0fCB40007F;
	neg.f32 	%f202, %f201;
	fma.rn.f32 	%f203, %f195, 0f3FB8AA3B, %f202;
	fma.rn.f32 	%f204, %f195, 0f32A57060, %f203;
	mov.b32 	%r26, %f200;
	shl.b32 	%r27, %r26, 23;
	mov.b32 	%f205, %r27;
	ex2.approx.ftz.f32 	%f206, %f204;
	mul.f32 	%f207, %f206, %f205;
	add.f32 	%f208, %f555, %f207;
	sub.f32 	%f209, %f192, %f554;
	fma.rn.f32 	%f210, %f209, 0f3BBB989D, 0f3F000000;
	cvt.sat.f32.f32 	%f211, %f210;
	fma.rm.f32 	%f212, %f211, %f199, %f198;
	add.f32 	%f213, %f212, 0fCB40007F;
	neg.f32 	%f214, %f213;
	fma.rn.f32 	%f215, %f209, 0f3FB8AA3B, %f214;
	fma.rn.f32 	%f216, %f209, 0f32A57060, %f215;
	mov.b32 	%r28, %f212;
	shl.b32 	%r29, %r28, 23;
	mov.b32 	%f217, %r29;
	ex2.approx.ftz.f32 	%f218, %f216;
	mul.f32 	%f219, %f218, %f217;
	add.f32 	%f220, %f208, %f219;
	sub.f32 	%f221, %f193, %f554;
	fma.rn.f32 	%f222, %f221, 0f3BBB989D, 0f3F000000;
	cvt.sat.f32.f32 	%f223, %f222;
	fma.rm.f32 	%f224, %f223, %f199, %f198;
	add.f32 	%f225, %f224, 0fCB40007F;
	neg.f32 	%f226, %f225;
	fma.rn.f32 	%f227, %f221, 0f3FB8AA3B, %f226;
	fma.rn.f32 	%f228, %f221, 0f32A57060, %f227;
	mov.b32 	%r30, %f224;
	shl.b32 	%r31, %r30, 23;
	mov.b32 	%f229, %r31;
	ex2.approx.ftz.f32 	%f230, %f228;
	mul.f32 	%f231, %f230, %f229;
	add.f32 	%f232, %f220, %f231;
	sub.f32 	%f233, %f194, %f554;
	fma.rn.f32 	%f234, %f233, 0f3BBB989D, 0f3F000000;
	cvt.sat.f32.f32 	%f235, %f234;
	fma.rm.f32 	%f236, %f235, %f199, %f198;
	add.f32 	%f237, %f236, 0fCB40007F;
	neg.f32 	%f238, %f237;
	fma.rn.f32 	%f239, %f233, 0f3FB8AA3B, %f238;
	fma.rn.f32 	%f240, %f233, 0f32A57060, %f239;
	mov.b32 	%r32, %f236;
	shl.b32 	%r33, %r32, 23;
	mov.b32 	%f241, %r33;
	ex2.approx.ftz.f32 	%f242, %f240;
	mul.f32 	%f243, %f242, %f241;
	st.local.v4.f32 	[%rd44+-16], {%f207, %f219, %f231, %f243};
	add.f32 	%f244, %f232, %f243;
	ld.local.v4.f32 	{%f245, %f246, %f247, %f248}, [%rd43];
	sub.f32 	%f249, %f245, %f554;
	fma.rn.f32 	%f250, %f249, 0f3BBB989D, 0f3F000000;
	cvt.sat.f32.f32 	%f251, %f250;
	fma.rm.f32 	%f252, %f251, %f199, %f198;
	add.f32 	%f253, %f252, 0fCB40007F;
	neg.f32 	%f254, %f253;
	fma.rn.f32 	%f255, %f249, 0f3FB8AA3B, %f254;
	fma.rn.f32 	%f256, %f249, 0f32A57060, %f255;
	mov.b32 	%r34, %f252;
	shl.b32 	%r35, %r34, 23;
	mov.b32 	%f257, %r35;
	ex2.approx.ftz.f32 	%f258, %f256;
	mul.f32 	%f259, %f258, %f257;
	add.f32 	%f260, %f244, %f259;
	sub.f32 	%f261, %f246, %f554;
	fma.rn.f32 	%f262, %f261, 0f3BBB989D, 0f3F000000;
	cvt.sat.f32.f32 	%f263, %f262;
	fma.rm.f32 	%f264, %f263, %f199, %f198;
	add.f32 	%f265, %f264, 0fCB40007F;
	neg.f32 	%f266, %f265;
	fma.rn.f32 	%f267, %f261, 0f3FB8AA3B, %f266;
	fma.rn.f32 	%f268, %f261, 0f32A57060, %f267;
	mov.b32 	%r36, %f264;
	shl.b32 	%r37, %r36, 23;
	mov.b32 	%f269, %r37;
	ex2.approx.ftz.f32 	%f270, %f268;
	mul.f32 	%f271, %f270, %f269;
	add.f32 	%f272, %f260, %f271;
	sub.f32 	%f273, %f247, %f554;
	fma.rn.f32 	%f274, %f273, 0f3BBB989D, 0f3F000000;
	cvt.sat.f32.f32 	%f275, %f274;
	fma.rm.f32 	%f276, %f275, %f199, %f198;
	add.f32 	%f277, %f276, 0fCB40007F;
	neg.f32 	%f278, %f277;
	fma.rn.f32 	%f279, %f273, 0f3FB8AA3B, %f278;
	fma.rn.f32 	%f280, %f273, 0f32A57060, %f279;
	mov.b32 	%r38, %f276;
	shl.b32 	%r39, %r38, 23;
	mov.b32 	%f281, %r39;
	ex2.approx.ftz.f32 	%f282, %f280;
	mul.f32 	%f283, %f282, %f281;
	add.f32 	%f284, %f272, %f283;
	sub.f32 	%f285, %f248, %f554;
	fma.rn.f32 	%f286, %f285, 0f3BBB989D, 0f3F000000;
	cvt.sat.f32.f32 	%f287, %f286;
	fma.rm.f32 	%f288, %f287, %f199, %f198;
	add.f32 	%f289, %f288, 0fCB40007F;
	neg.f32 	%f290, %f289;
	fma.rn.f32 	%f291, %f285, 0f3FB8AA3B, %f290;
	fma.rn.f32 	%f292, %f285, 0f32A57060, %f291;
	mov.b32 	%r40, %f288;
	shl.b32 	%r41, %r40, 23;
	mov.b32 	%f293, %r41;
	ex2.approx.ftz.f32 	%f294, %f292;
	mul.f32 	%f295, %f294, %f293;
	st.local.v4.f32 	[%rd44], {%f259, %f271, %f283, %f295};
	add.f32 	%f555, %f284, %f295;
	add.s32 	%r54, %r54, 8;
	add.s64 	%rd44, %rd44, 32;
	add.s64 	%rd43, %rd43, 32;
	setp.ne.s32 	%p6, %r54, 128;
	@%p6 bra 	$L__BB0_8;
	ld.param.u64 	%rd41, [_Z21flashAttentionForwardPKfS0_S0_PfS1_S1_f_param_5];
	mov.u32 	%r43, %tid.x;
	cvta.to.global.u64 	%rd32, %rd41;
	mul.wide.u32 	%rd33, %r43, 4;
	add.s64 	%rd34, %rd32, %rd33;
	st.global.f32 	[%rd34], %f555;
	shl.b32 	%r44, %r43, 7;
	mul.wide.u32 	%rd35, %r44, 4;
	add.s64 	%rd36, %rd1, %rd35;
	ld.local.v4.f32 	{%f7, %f8, %f9, %f10}, [%rd36];
	ld.local.v4.f32 	{%f11, %f12, %f13, %f14}, [%rd36+16];
	ld.local.v4.f32 	{%f15, %f16, %f17, %f18}, [%rd36+32];
	ld.local.v4.f32 	{%f19, %f20, %f21, %f22}, [%rd36+48];
	ld.local.v4.f32 	{%f23, %f24, %f25, %f26}, [%rd36+64];
	ld.local.v4.f32 	{%f27, %f28, %f29, %f30}, [%rd36+80];
	ld.local.v4.f32 	{%f31, %f32, %f33, %f34}, [%rd36+96];
	ld.local.v4.f32 	{%f35, %f36, %f37, %f38}, [%rd36+112];
	ld.local.v4.f32 	{%f39, %f40, %f41, %f42}, [%rd36+128];
	ld.local.v4.f32 	{%f43, %f44, %f45, %f46}, [%rd36+144];
	ld.local.v4.f32 	{%f47, %f48, %f49, %f50}, [%rd36+160];
	ld.local.v4.f32 	{%f51, %f52, %f53, %f54}, [%rd36+176];
	ld.local.v4.f32 	{%f55, %f56, %f57, %f58}, [%rd36+192];
	ld.local.v4.f32 	{%f59, %f60, %f61, %f62}, [%rd36+208];
	ld.local.v4.f32 	{%f63, %f64, %f65, %f66}, [%rd36+224];
	ld.local.v4.f32 	{%f67, %f68, %f69, %f70}, [%rd36+240];
	ld.local.v4.f32 	{%f71, %f72, %f73, %f74}, [%rd36+256];
	ld.local.v4.f32 	{%f75, %f76, %f77, %f78}, [%rd36+272];
	ld.local.v4.f32 	{%f79, %f80, %f81, %f82}, [%rd36+288];
	ld.local.v4.f32 	{%f83, %f84, %f85, %f86}, [%rd36+304];
	ld.local.v4.f32 	{%f87, %f88, %f89, %f90}, [%rd36+320];
	ld.local.v4.f32 	{%f91, %f92, %f93, %f94}, [%rd36+336];
	ld.local.v4.f32 	{%f95, %f96, %f97, %f98}, [%rd36+352];
	ld.local.v4.f32 	{%f99, %f100, %f101, %f102}, [%rd36+368];
	ld.local.v4.f32 	{%f103, %f104, %f105, %f106}, [%rd36+384];
	ld.local.f32 	%f107, [%rd36+400];
	ld.local.f32 	%f108, [%rd36+404];
	ld.local.v2.f32 	{%f110, %f109}, [%rd36+408];
	ld.local.v4.f32 	{%f114, %f113, %f112, %f111}, [%rd36+416];
	ld.local.v4.f32 	{%f118, %f117, %f116, %f115}, [%rd36+432];
	ld.local.v4.f32 	{%f122, %f121, %f120, %f119}, [%rd36+448];
	ld.local.v4.f32 	{%f126, %f125, %f124, %f123}, [%rd36+464];
	ld.local.v4.f32 	{%f130, %f129, %f128, %f127}, [%rd36+480];
	ld.local.v4.f32 	{%f134, %f133, %f132, %f131}, [%rd36+496];
	mov.b32 	%r55, 0;
	mov.pred 	%p10, -1;
	mov.u32 	%r47, _ZZ21flashAttentionForwardPKfS0_S0_PfS1_S1_fE2Vs;
	shl.b32 	%r50, %r43, 1;
$L__BB0_10:
	mov.pred 	%p1, %p10;
	ld.param.u64 	%rd40, [_Z21flashAttentionForwardPKfS0_S0_PfS1_S1_f_param_3];
	setp.gt.f32 	%p9, %f555, 0f00000000;
	shl.b32 	%r46, %r55, 2;
	add.s32 	%r48, %r47, %r46;
	ld.shared.f32 	%f296, [%r48];
	fma.rn.f32 	%f297, %f7, %f296, 0f00000000;
	ld.shared.f32 	%f298, [%r48+8];
	fma.rn.f32 	%f299, %f8, %f298, %f297;
	ld.shared.f32 	%f300, [%r48+16];
	fma.rn.f32 	%f301, %f9, %f300, %f299;
	ld.shared.f32 	%f302, [%r48+24];
	fma.rn.f32 	%f303, %f10, %f302, %f301;
	ld.shared.f32 	%f304, [%r48+32];
	fma.rn.f32 	%f305, %f11, %f304, %f303;
	ld.shared.f32 	%f306, [%r48+40];
	fma.rn.f32 	%f307, %f12, %f306, %f305;
	ld.shared.f32 	%f308, [%r48+48];
	fma.rn.f32 	%f309, %f13, %f308, %f307;
	ld.shared.f32 	%f310, [%r48+56];
	fma.rn.f32 	%f311, %f14, %f310, %f309;
	ld.shared.f32 	%f312, [%r48+64];
	fma.rn.f32 	%f313, %f15, %f312, %f311;
	ld.shared.f32 	%f314, [%r48+72];
	fma.rn.f32 	%f315, %f16, %f314, %f313;
	ld.shared.f32 	%f316, [%r48+80];
	fma.rn.f32 	%f317, %f17, %f316, %f315;
	ld.shared.f32 	%f318, [%r48+88];
	fma.rn.f32 	%f319, %f18, %f318, %f317;
	ld.shared.f32 	%f320, [%r48+96];
	fma.rn.f32 	%f321, %f19, %f320, %f319;
	ld.shared.f32 	%f322, [%r48+104];
	fma.rn.f32 	%f323, %f20, %f322, %f321;
	ld.shared.f32 	%f324, [%r48+112];
	fma.rn.f32 	%f325, %f21, %f324, %f323;
	ld.shared.f32 	%f326, [%r48+120];
	fma.rn.f32 	%f327, %f22, %f326, %f325;
	ld.shared.f32 	%f328, [%r48+128];
	fma.rn.f32 	%f329, %f23, %f328, %f327;
	ld.shared.f32 	%f330, [%r48+136];
	fma.rn.f32 	%f331, %f24, %f330, %f329;
	ld.shared.f32 	%f332, [%r48+144];
	fma.rn.f32 	%f333, %f25, %f332, %f331;
	ld.shared.f32 	%f334, [%r48+152];
	fma.rn.f32 	%f335, %f26, %f334, %f333;
	ld.shared.f32 	%f336, [%r48+160];
	fma.rn.f32 	%f337, %f27, %f336, %f335;
	ld.shared.f32 	%f338, [%r48+168];
	fma.rn.f32 	%f339, %f28, %f338, %f337;
	ld.shared.f32 	%f340, [%r48+176];
	fma.rn.f32 	%f341, %f29, %f340, %f339;
	ld.shared.f32 	%f342, [%r48+184];
	fma.rn.f32 	%f343, %f30, %f342, %f341;
	ld.shared.f32 	%f344, [%r48+192];
	fma.rn.f32 	%f345, %f31, %f344, %f343;
	ld.shared.f32 	%f346, [%r48+200];
	fma.rn.f32 	%f347, %f32, %f346, %f345;
	ld.shared.f32 	%f348, [%r48+208];
	fma.rn.f32 	%f349, %f33, %f348, %f347;
	ld.shared.f32 	%f350, [%r48+216];
	fma.rn.f32 	%f351, %f34, %f350, %f349;
	ld.shared.f32 	%f352, [%r48+224];
	fma.rn.f32 	%f353, %f35, %f352, %f351;
	ld.shared.f32 	%f354, [%r48+232];
	fma.rn.f32 	%f355, %f36, %f354, %f353;
	ld.shared.f32 	%f356, [%r48+240];
	fma.rn.f32 	%f357, %f37, %f356, %f355;
	ld.shared.f32 	%f358, [%r48+248];
	fma.rn.f32 	%f359, %f38, %f358, %f357;
	ld.shared.f32 	%f360, [%r48+256];
	fma.rn.f32 	%f361, %f39, %f360, %f359;
	ld.shared.f32 	%f362, [%r48+264];
	fma.rn.f32 	%f363, %f40, %f362, %f361;
	ld.shared.f32 	%f364, [%r48+272];
	fma.rn.f32 	%f365, %f41, %f364, %f363;
	ld.shared.f32 	%f366, [%r48+280];
	fma.rn.f32 	%f367, %f42, %f366, %f365;
	ld.shared.f32 	%f368, [%r48+288];
	fma.rn.f32 	%f369, %f43, %f368, %f367;
	ld.shared.f32 	%f370, [%r48+296];
	fma.rn.f32 	%f371, %f44, %f370, %f369;
	ld.shared.f32 	%f372, [%r48+304];
	fma.rn.f32 	%f373, %f45, %f372, %f371;
	ld.shared.f32 	%f374, [%r48+312];
	fma.rn.f32 	%f375, %f46, %f374, %f373;
	ld.shared.f32 	%f376, [%r48+320];
	fma.rn.f32 	%f377, %f47, %f376, %f375;
	ld.shared.f32 	%f378, [%r48+328];
	fma.rn.f32 	%f379, %f48, %f378, %f377;
	ld.shared.f32 	%f380, [%r48+336];
	fma.rn.f32 	%f381, %f49, %f380, %f379;
	ld.shared.f32 	%f382, [%r48+344];
	fma.rn.f32 	%f383, %f50, %f382, %f381;
	ld.shared.f32 	%f384, [%r48+352];
	fma.rn.f32 	%f385, %f51, %f384, %f383;
	ld.shared.f32 	%f386, [%r48+360];
	fma.rn.f32 	%f387, %f52, %f386, %f385;
	ld.shared.f32 	%f388, [%r48+368];
	fma.rn.f32 	%f389, %f53, %f388, %f387;
	ld.shared.f32 	%f390, [%r48+376];
	fma.rn.f32 	%f391, %f54, %f390, %f389;
	ld.shared.f32 	%f392, [%r48+384];
	fma.rn.f32 	%f393, %f55, %f392, %f391;
	ld.shared.f32 	%f394, [%r48+392];
	fma.rn.f32 	%f395, %f56, %f394, %f393;
	ld.shared.f32 	%f396, [%r48+400];
	fma.rn.f32 	%f397, %f57, %f396, %f395;
	ld.shared.f32 	%f398, [%r48+408];
	fma.rn.f32 	%f399, %f58, %f398, %f397;
	ld.shared.f32 	%f400, [%r48+416];
	fma.rn.f32 	%f401, %f59, %f400, %f399;
	ld.shared.f32 	%f402, [%r48+424];
	fma.rn.f32 	%f403, %f60, %f402, %f401;
	ld.shared.f32 	%f404, [%r48+432];
	fma.rn.f32 	%f405, %f61, %f404, %f403;
	ld.shared.f32 	%f406, [%r48+440];
	fma.rn.f32 	%f407, %f62, %f406, %f405;
	ld.shared.f32 	%f408, [%r48+448];
	fma.rn.f32 	%f409, %f63, %f408, %f407;
	ld.shared.f32 	%f410, [%r48+456];
	fma.rn.f32 	%f411, %f64, %f410, %f409;
	ld.shared.f32 	%f412, [%r48+464];
	fma.rn.f32 	%f413, %f65, %f412, %f411;
	ld.shared.f32 	%f414, [%r48+472];
	fma.rn.f32 	%f415, %f66, %f414, %f413;
	ld.shared.f32 	%f416, [%r48+480];
	fma.rn.f32 	%f417, %f67, %f416, %f415;
	ld.shared.f32 	%f418, [%r48+488];
	fma.rn.f32 	%f419, %f68, %f418, %f417;
	ld.shared.f32 	%f420, [%r48+496];
	fma.rn.f32 	%f421, %f69, %f420, %f419;
	ld.shared.f32 	%f422, [%r48+504];
	fma.rn.f32 	%f423, %f70, %f422, %f421;
	ld.shared.f32 	%f424, [%r48+512];
	fma.rn.f32 	%f425, %f71, %f424, %f423;
	ld.shared.f32 	%f426, [%r48+520];
	fma.rn.f32 	%f427, %f72, %f426, %f425;
	ld.shared.f32 	%f428, [%r48+528];
	fma.rn.f32 	%f429, %f73, %f428, %f427;
	ld.shared.f32 	%f430, [%r48+536];
	fma.rn.f32 	%f431, %f74, %f430, %f429;
	ld.shared.f32 	%f432, [%r48+544];
	fma.rn.f32 	%f433, %f75, %f432, %f431;
	ld.shared.f32 	%f434, [%r48+552];
	fma.rn.f32 	%f435, %f76, %f434, %f433;
	ld.shared.f32 	%f436, [%r48+560];
	fma.rn.f32 	%f437, %f77, %f436, %f435;
	ld.shared.f32 	%f438, [%r48+568];
	fma.rn.f32 	%f439, %f78, %f438, %f437;
	ld.shared.f32 	%f440, [%r48+576];
	fma.rn.f32 	%f441, %f79, %f440, %f439;
	ld.shared.f32 	%f442, [%r48+584];
	fma.rn.f32 	%f443, %f80, %f442, %f441;
	ld.shared.f32 	%f444, [%r48+592];
	fma.rn.f32 	%f445, %f81, %f444, %f443;
	ld.shared.f32 	%f446, [%r48+600];
	fma.rn.f32 	%f447, %f82, %f446, %f445;
	ld.shared.f32 	%f448, [%r48+608];
	fma.rn.f32 	%f449, %f83, %f448, %f447;
	ld.shared.f32 	%f450, [%r48+616];
	fma.rn.f32 	%f451, %f84, %f450, %f449;
	ld.shared.f32 	%f452, [%r48+624];
	fma.rn.f32 	%f453, %f85, %f452, %f451;
	ld.shared.f32 	%f454, [%r48+632];
	fma.rn.f32 	%f455, %f86, %f454, %f453;
	ld.shared.f32 	%f456, [%r48+640];
	fma.rn.f32 	%f457, %f87, %f456, %f455;
	ld.shared.f32 	%f458, [%r48+648];
	fma.rn.f32 	%f459, %f88, %f458, %f457;
	ld.shared.f32 	%f460, [%r48+656];
	fma.rn.f32 	%f461, %f89, %f460, %f459;
	ld.shared.f32 	%f462, [%r48+664];
	fma.rn.f32 	%f463, %f90, %f462, %f461;
	ld.shared.f32 	%f464, [%r48+672];
	fma.rn.f32 	%f465, %f91, %f464, %f463;
	ld.shared.f32 	%f466, [%r48+680];
	fma.rn.f32 	%f467, %f92, %f466, %f465;
	ld.shared.f32 	%f468, [%r48+688];
	fma.rn.f32 	%f469, %f93, %f468, %f467;
	ld.shared.f32 	%f470, [%r48+696];
	fma.rn.f32 	%f471, %f94, %f470, %f469;
	ld.shared.f32 	%f472, [%r48+704];
	fma.rn.f32 	%f473, %f95, %f472, %f471;
	ld.shared.f32 	%f474, [%r48+712];
	fma.rn.f32 	%f475, %f96, %f474, %f473;
	ld.shared.f32 	%f476, [%r48+720];
	fma.rn.f32 	%f477, %f97, %f476, %f475;
	ld.shared.f32 	%f478, [%r48+728];
	fma.rn.f32 	%f479, %f98, %f478, %f477;
	ld.shared.f32 	%f480, [%r48+736];
	fma.rn.f32 	%f481, %f99, %f480, %f479;
	ld.shared.f32 	%f482, [%r48+744];
	fma.rn.f32 	%f483, %f100, %f482, %f481;
	ld.shared.f32 	%f484, [%r48+752];
	fma.rn.f32 	%f485, %f101, %f484, %f483;
	ld.shared.f32 	%f486, [%r48+760];
	fma.rn.f32 	%f487, %f102, %f486, %f485;
	ld.shared.f32 	%f488, [%r48+768];
	fma.rn.f32 	%f489, %f103, %f488, %f487;
	ld.shared.f32 	%f490, [%r48+776];
	fma.rn.f32 	%f491, %f104, %f490, %f489;
	ld.shared.f32 	%f492, [%r48+784];
	fma.rn.f32 	%f493, %f105, %f492, %f491;
	ld.shared.f32 	%f494, [%r48+792];
	fma.rn.f32 	%f495, %f106, %f494, %f493;
	ld.shared.f32 	%f496, [%r48+800];
	fma.rn.f32 	%f497, %f107, %f496, %f495;
	ld.shared.f32 	%f498, [%r48+808];
	fma.rn.f32 	%f499, %f108, %f498, %f497;
	ld.shared.f32 	%f500, [%r48+816];
	fma.rn.f32 	%f501, %f110, %f500, %f499;
	ld.shared.f32 	%f502, [%r48+824];
	fma.rn.f32 	%f503, %f109, %f502, %f501;
	ld.shared.f32 	%f504, [%r48+832];
	fma.rn.f32 	%f505, %f114, %f504, %f503;
	ld.shared.f32 	%f506, [%r48+840];
	fma.rn.f32 	%f507, %f113, %f506, %f505;
	ld.shared.f32 	%f508, [%r48+848];
	fma.rn.f32 	%f509, %f112, %f508, %f507;
	ld.shared.f32 	%f510, [%r48+856];
	fma.rn.f32 	%f511, %f111, %f510, %f509;
	ld.shared.f32 	%f512, [%r48+864];
	fma.rn.f32 	%f513, %f118, %f512, %f511;
	ld.shared.f32 	%f514, [%r48+872];
	fma.rn.f32 	%f515, %f117, %f514, %f513;
	ld.shared.f32 	%f516, [%r48+880];
	fma.rn.f32 	%f517, %f116, %f516, %f515;
	ld.shared.f32 	%f518, [%r48+888];
	fma.rn.f32 	%f519, %f115, %f518, %f517;
	ld.shared.f32 	%f520, [%r48+896];
	fma.rn.f32 	%f521, %f122, %f520, %f519;
	ld.shared.f32 	%f522, [%r48+904];
	fma.rn.f32 	%f523, %f121, %f522, %f521;
	ld.shared.f32 	%f524, [%r48+912];
	fma.rn.f32 	%f525, %f120, %f524, %f523;
	ld.shared.f32 	%f526, [%r48+920];
	fma.rn.f32 	%f527, %f119, %f526, %f525;
	ld.shared.f32 	%f528, [%r48+928];
	fma.rn.f32 	%f529, %f126, %f528, %f527;
	ld.shared.f32 	%f530, [%r48+936];
	fma.rn.f32 	%f531, %f125, %f530, %f529;
	ld.shared.f32 	%f532, [%r48+944];
	fma.rn.f32 	%f533, %f124, %f532, %f531;
	ld.shared.f32 	%f534, [%r48+952];
	fma.rn.f32 	%f535, %f123, %f534, %f533;
	ld.shared.f32 	%f536, [%r48+960];
	fma.rn.f32 	%f537, %f130, %f536, %f535;
	ld.shared.f32 	%f538, [%r48+968];
	fma.rn.f32 	%f539, %f129, %f538, %f537;
	ld.shared.f32 	%f540, [%r48+976];
	fma.rn.f32 	%f541, %f128, %f540, %f539;
	ld.shared.f32 	%f542, [%r48+984];
	fma.rn.f32 	%f543, %f127, %f542, %f541;
	ld.shared.f32 	%f544, [%r48+992];
	fma.rn.f32 	%f545, %f134, %f544, %f543;
	ld.shared.f32 	%f546, [%r48+1000];
	fma.rn.f32 	%f547, %f133, %f546, %f545;
	ld.shared.f32 	%f548, [%r48+1008];
	fma.rn.f32 	%f549, %f132, %f548, %f547;
	ld.shared.f32 	%f550, [%r48+1016];
	fma.rn.f32 	%f551, %f131, %f550, %f549;
	div.rn.f32 	%f552, %f551, %f555;
	selp.f32 	%f553, %f552, 0f00000000, %p9;
	add.s32 	%r51, %r50, %r55;
	cvta.to.global.u64 	%rd37, %rd40;
	mul.wide.u32 	%rd38, %r51, 4;
	add.s64 	%rd39, %rd37, %rd38;
	st.global.f32 	[%rd39], %f553;
	mov.b32 	%r55, 1;
	mov.pred 	%p10, 0;
	@%p1 bra 	$L__BB0_10;
$L__BB0_11:
	bar.sync 	0;
	ret;

}


// ===== COMPILED SASS (sm_100) =====

	.target	sm_100

	.elftype	@"ET_EXEC"


//--------------------- .note.nv.tkinfo           --------------------------
	.section	.note.nv.tkinfo,"",@"SHT_NOTE"
	.sectionflags	@"SHF_NOTE_NV_TKINFO"
	.tkinfo
        /*0018*/ 	.word	0x00000002
        /*0030*/ 	.string	""
        /*0030*/ 	.string	"ptxas"
        /*0030*/ 	.string	"Cuda compilation tools, release 13.0, V13.0.88"
        /*0030*/ 	.string	"Build cuda_13.0.r13.0/compiler.36424714_0"
        /*0030*/ 	.string	"-arch sm_100 -m 64 "



//--------------------- .note.nv.cuinfo           --------------------------
	.section	.note.nv.cuinfo,"",@"SHT_NOTE"
	.sectionflags	@"SHF_NOTE_NV_CUINFO"
        /*0018*/ 	.short	0x0002
        /*001a*/ 	.short	0x0064
        /*001c*/ 	.short	0x0082
	.zero		2


//--------------------- .nv.info                  --------------------------
	.section	.nv.info,"",@"SHT_CUDA_INFO"
	.align	4


	//----- nvinfo : EIATTR_REGCOUNT
	.align		4
        /*0000*/ 	.byte	0x04, 0x2f
        /*0002*/ 	.short	(.L_1 - .L_0)
	.align		4
.L_0:
        /*0004*/ 	.word	index@(_Z21flashAttentionForwardPKfS0_S0_PfS1_S1_f)
        /*0008*/ 	.word	0x00000096


	//----- nvinfo : EIATTR_FRAME_SIZE
	.align		4
.L_1:
        /*000c*/ 	.byte	0x04, 0x11
        /*000e*/ 	.short	(.L_3 - .L_2)
	.align		4
.L_2:
        /*0010*/ 	.word	index@($__internal_0_$__cuda_sm3x_div_rn_noftz_f32_slowpath)
        /*0014*/ 	.word	0x00000800


	//----- nvinfo : EIATTR_FRAME_SIZE
	.align		4
.L_3:
        /*0018*/ 	.byte	0x04, 0x11
        /*001a*/ 	.short	(.L_5 - .L_4)
	.align		4
.L_4:
        /*001c*/ 	.word	index@(_Z21flashAttentionForwardPKfS0_S0_PfS1_S1_f)
        /*0020*/ 	.word	0x00000800


	//----- nvinfo : EIATTR_MIN_STACK_SIZE
	.align		4
.L_5:
        /*0024*/ 	.byte	0x04, 0x12
        /*0026*/ 	.short	(.L_7 - .L_6)
	.align		4
.L_6:
        /*0028*/ 	.word	index@(_Z21flashAttentionForwardPKfS0_S0_PfS1_S1_f)
        /*002c*/ 	.word	0x00000800
.L_7:


//--------------------- .nv.compat                --------------------------
	.section	.nv.compat,"",@"SHT_CUDA_COMPAT_INFO"
	.align	4
        /*0000*/ 	.byte	0x02, 0x09, 0x00, 0x00, 0x02, 0x02, 0x01, 0x00, 0x02, 0x05, 0x05, 0x00, 0x03, 0x07, 0x01, 0x01
        /*0010*/ 	.byte	0x02, 0x03, 0x00, 0x00, 0x02, 0x06, 0x01, 0x00, 0x04, 0x0b, 0x08, 0x00, 0x01, 0x00, 0x00, 0x00
        /*0020*/ 	.byte	0x00, 0x00, 0x00, 0x00


//--------------------- .nv.info._Z21flashAttentionForwardPKfS0_S0_PfS1_S1_f --------------------------
	.section	.nv.info._Z21flashAttentionForwardPKfS0_S0_PfS1_S1_f,"",@"SHT_CUDA_INFO"
	.sectionflags	@""
	.align	4


	//----- nvinfo : EIATTR_CUDA_API_VERSION
	.align		4
        /*0000*/ 	.byte	0x04, 0x37
        /*0002*/ 	.short	(.L_9 - .L_8)
.L_8:
        /*0004*/ 	.word	0x00000082


	//----- nvinfo : EIATTR_KPARAM_INFO
	.align		4
.L_9:
        /*0008*/ 	.byte	0x04, 0x17
        /*000a*/ 	.short	(.L_11 - .L_10)
.L_10:
        /*000c*/ 	.word	0x00000000
        /*0010*/ 	.short	0x0006
        /*0012*/ 	.short	0x0030
        /*0014*/ 	.byte	0x00, 0xf0, 0x11, 0x00


	//----- nvinfo : EIATTR_KPARAM_INFO
	.align		4
.L_11:
        /*0018*/ 	.byte	0x04, 0x17
        /*001a*/ 	.short	(.L_13 - .L_12)
.L_12:
        /*001c*/ 	.word	0x00000000
        /*0020*/ 	.short	0x0005
        /*0022*/ 	.short	0x0028
        /*0024*/ 	.byte	0x00, 0xf5, 0x21, 0x00


	//----- nvinfo : EIATTR_KPARAM_INFO
	.align		4
.L_13:
        /*0028*/ 	.byte	0x04, 0x17
        /*002a*/ 	.short	(.L_15 - .L_14)
.L_14:
        /*002c*/ 	.word	0x00000000
        /*0030*/ 	.short	0x0004
        /*0032*/ 	.short	0x0020
        /*0034*/ 	.byte	0x00, 0xf5, 0x21, 0x00


	//----- nvinfo : EIATTR_KPARAM_INFO
	.align		4
.L_15:
        /*0038*/ 	.byte	0x04, 0x17
        /*003a*/ 	.short	(.L_17 - .L_16)
.L_16:
        /*003c*/ 	.word	0x00000000
        /*0040*/ 	.short	0x0003
        /*0042*/ 	.short	0x0018
        /*0044*/ 	.byte	0x00, 0xf5, 0x21, 0x00


	//----- nvinfo : EIATTR_KPARAM_INFO
	.align		4
.L_17:
        /*0048*/ 	.byte	0x04, 0x17
        /*004a*/ 	.short	(.L_19 - .L_18)
.L_18:
        /*004c*/ 	.word	0x00000000
        /*0050*/ 	.short	0x0002
        /*0052*/ 	.short	0x0010
        /*0054*/ 	.byte	0x00, 0xf5, 0x21, 0x00


	//----- nvinfo : EIATTR_KPARAM_INFO
	.align		4
.L_19:
        /*0058*/ 	.byte	0x04, 0x17
        /*005a*/ 	.short	(.L_21 - .L_20)
.L_20:
        /*005c*/ 	.word	0x00000000
        /*0060*/ 	.short	0x0001
        /*0062*/ 	.short	0x0008
        /*0064*/ 	.byte	0x00, 0xf5, 0x21, 0x00


	//----- nvinfo : EIATTR_KPARAM_INFO
	.align		4
.L_21:
        /*0068*/ 	.byte	0x04, 0x17
        /*006a*/ 	.short	(.L_23 - .L_22)
.L_22:
        /*006c*/ 	.word	0x00000000
        /*0070*/ 	.short	0x0000
        /*0072*/ 	.short	0x0000
        /*0074*/ 	.byte	0x00, 0xf5, 0x21, 0x00


	//----- nvinfo : EIATTR_SPARSE_MMA_MASK
	.align		4
.L_23:
        /*0078*/ 	.byte	0x03, 0x50
        /*007a*/ 	.short	0x0000


	//----- nvinfo : EIATTR_MAXREG_COUNT
	.align		4
        /*007c*/ 	.byte	0x03, 0x1b
        /*007e*/ 	.short	0x00ff


	//----- nvinfo : EIATTR_NUM_BARRIERS
	.align		4
        /*0080*/ 	.byte	0x02, 0x4c
        /*0082*/ 	.byte	0x01
	.zero		1


	//----- nvinfo : EIATTR_MERCURY_ISA_VERSION
	.align		4
        /*0084*/ 	.byte	0x03, 0x5f
        /*0086*/ 	.short	0x0101


	//----- nvinfo : EIATTR_VRC_CTA_INIT_COUNT
	.align		4
        /*0088*/ 	.byte	0x02, 0x4a
	.zero		1
	.zero		1


	//----- nvinfo : EIATTR_EXIT_INSTR_OFFSETS
	.align		4
        /*008c*/ 	.byte	0x04, 0x1c
        /*008e*/ 	.short	(.L_25 - .L_24)


	//   ....[0]....
.L_24:
        /*0090*/ 	.word	0x00002700


	//----- nvinfo : EIATTR_CRS_STACK_SIZE
	.align		4
.L_25:
        /*0094*/ 	.byte	0x04, 0x1e
        /*0096*/ 	.short	(.L_27 - .L_26)
.L_26:
        /*0098*/ 	.word	0x00000000


	//----- nvinfo : EIATTR_CBANK_PARAM_SIZE
	.align		4
.L_27:
        /*009c*/ 	.byte	0x03, 0x19
        /*009e*/ 	.short	0x0034


	//----- nvinfo : EIATTR_PARAM_CBANK
	.align		4
        /*00a0*/ 	.byte	0x04, 0x0a
        /*00a2*/ 	.short	(.L_29 - .L_28)
	.align		4
.L_28:
        /*00a4*/ 	.word	index@(.nv.constant0._Z21flashAttentionForwardPKfS0_S0_PfS1_S1_f)
        /*00a8*/ 	.short	0x0380
        /*00aa*/ 	.short	0x0034


	//----- nvinfo : EIATTR_SW_WAR
	.align		4
.L_29:
        /*00ac*/ 	.byte	0x04, 0x36
        /*00ae*/ 	.short	(.L_31 - .L_30)
.L_30:
        /*00b0*/ 	.word	0x00000008
.L_31:


//--------------------- .nv.callgraph             --------------------------
	.section	.nv.callgraph,"",@"SHT_CUDA_CALLGRAPH"
	.align	4
	.sectionentsize	8
	.align		4
        /*0000*/ 	.word	0x00000000
	.align		4
        /*0004*/ 	.word	0xffffffff
	.align		4
        /*0008*/ 	.word	0x00000000
	.align		4
        /*000c*/ 	.word	0xfffffffe
	.align		4
        /*0010*/ 	.word	0x00000000
	.align		4
        /*0014*/ 	.word	0xfffffffd
	.align		4
        /*0018*/ 	.word	0x00000000
	.align		4
        /*001c*/ 	.word	0xfffffffc


//--------------------- .text._Z21flashAttentionForwardPKfS0_S0_PfS1_S1_f --------------------------
	.section	.text._Z21flashAttentionForwardPKfS0_S0_PfS1_S1_f,"ax",@progbits
	.align	128
        .global         _Z21flashAttentionForwardPKfS0_S0_PfS1_S1_f
        .type           _Z21flashAttentionForwardPKfS0_S0_PfS1_S1_f,@function
        .size           _Z21flashAttentionForwardPKfS0_S0_PfS1_S1_f,(.L_x_23 - _Z21flashAttentionForwardPKfS0_S0_PfS1_S1_f)
        .other          _Z21flashAttentionForwardPKfS0_S0_PfS1_S1_f,@"STO_CUDA_ENTRY STV_DEFAULT"
_Z21flashAttentionForwardPKfS0_S0_PfS1_S1_f:
.text._Z21flashAttentionForwardPKfS0_S0_PfS1_S1_f:
[----:B------:R-:W0:Y:S01]  /*0000*/  LDC R1, c[0x0][0x37c] ;  /* 0x0000df00ff017b82 */ /* 0x000e220000000800 */
[----:B------:R-:W1:Y:S01]  /*0010*/  S2R R32, SR_TID.X ;  /* 0x0000000000207919 */ /* 0x000e620000002100 */
[----:B------:R-:W2:Y:S01]  /*0020*/  LDCU.64 UR8, c[0x0][0x358] ;  /* 0x00006b00ff0877ac */ /* 0x000ea20008000a00 */
[----:B------:R-:W-:Y:S01]  /*0030*/  BSSY.RECONVERGENT B0, `(.L_x_0) ;  /* 0x000001a000007945 */ /* 0x000fe20003800200 */
[----:B0-----:R-:W-:Y:S02]  /*0040*/  IADD3 R1, PT, PT, R1, -0x800, RZ ;  /* 0xfffff80001017810 */ /* 0x001fe40007ffe0ff */
[C---:B-1----:R-:W-:Y:S02]  /*0050*/  ISETP.GT.U32.AND P0, PT, R32.reuse, 0x7f, PT ;  /* 0x0000007f2000780c */ /* 0x042fe40003f04070 */
[----:B------:R-:W-:-:S11]  /*0060*/  ISETP.GT.U32.AND P1, PT, R32, 0x1, PT ;  /* 0x000000012000780c */ /* 0x000fd60003f24070 */
[----:B--2---:R-:W-:Y:S05]  /*0070*/  @P0 BRA `(.L_x_1) ;  /* 0x0000000000540947 */ /* 0x004fea0003800000 */
[----:B------:R-:W0:Y:S01]  /*0080*/  LDC.64 R2, c[0x0][0x388] ;  /* 0x0000e200ff027b82 */ /* 0x000e220000000a00 */
[----:B------:R-:W-:-:S07]  /*0090*/  SHF.L.U32 R7, R32, 0x1, RZ ;  /* 0x0000000120077819 */ /* 0x000fce00000006ff */
[----:B------:R-:W1:Y:S01]  /*00a0*/  LDC.64 R4, c[0x0][0x390] ;  /* 0x0000e400ff047b82 */ /* 0x000e620000000a00 */
[----:B0-----:R-:W-:-:S05]  /*00b0*/  IMAD.WIDE.U32 R2, R7, 0x4, R2 ;  /* 0x0000000407027825 */ /* 0x001fca00078e0002 */
[----:B------:R-:W2:Y:S01]  /*00c0*/  LDG.E R0, desc[UR8][R2.64] ;  /* 0x0000000802007981 */ /* 0x000ea2000c1e1900 */
[----:B-1----:R-:W-:-:S03]  /*00d0*/  IMAD.WIDE.U32 R4, R7, 0x4, R4 ;  /* 0x0000000407047825 */ /* 0x002fc600078e0004 */
[----:B------:R-:W3:Y:S04]  /*00e0*/  LDG.E R8, desc[UR8][R2.64+0x4] ;  /* 0x0000040802087981 */ /* 0x000ee8000c1e1900 */
[----:B------:R-:W4:Y:S04]  /*00f0*/  LDG.E R6, desc[UR8][R4.64] ;  /* 0x0000000804067981 */ /* 0x000f28000c1e1900 */
[----:B------:R-:W5:Y:S01]  /*0100*/  LDG.E R10, desc[UR8][R4.64+0x4] ;  /* 0x00000408040a7981 */ /* 0x000f62000c1e1900 */
[----:B------:R-:W0:Y:S01]  /*0110*/  S2UR UR6, SR_CgaCtaId ;  /* 0x00000000000679c3 */ /* 0x000e220000008800 */
[----:B------:R-:W-:-:S02]  /*0120*/  UMOV UR4, 0x400 ;  /* 0x0000040000047882 */ /* 0x000fc40000000000 */
[----:B------:R-:W-:Y:S02]  /*0130*/  UIADD3 UR5, UPT, UPT, UR4, 0x10, URZ ;  /* 0x0000001004057890 */ /* 0x000fe4000fffe0ff */
[----:B------:R-:W-:Y:S02]  /*0140*/  UIADD3 UR4, UPT, UPT, UR4, 0x410, URZ ;  /* 0x0000041004047890 */ /* 0x000fe4000fffe0ff */
[----:B0-----:R-:W-:Y:S02]  /*0150*/  ULEA UR5, UR6, UR5, 0x18 ;  /* 0x0000000506057291 */ /* 0x001fe4000f8ec0ff */
[----:B------:R-:W-:-:S04]  /*0160*/  ULEA UR4, UR6, UR4, 0x18 ;  /* 0x0000000406047291 */ /* 0x000fc8000f8ec0ff */
[C---:B------:R-:W-:Y:S02]  /*0170*/  LEA R7, R32.reuse, UR5, 0x3 ;  /* 0x0000000520077c11 */ /* 0x040fe4000f8e18ff */
[----:B------:R-:W-:-:S03]  /*0180*/  LEA R9, R32, UR4, 0x3 ;  /* 0x0000000420097c11 */ /* 0x000fc6000f8e18ff */
[----:B--2---:R0:W-:Y:S04]  /*0190*/  STS [R7], R0 ;  /* 0x0000000007007388 */ /* 0x0041e80000000800 */
[----:B----4-:R0:W-:Y:S04]  /*01a0*/  STS [R9], R6 ;  /* 0x0000000609007388 */ /* 0x0101e80000000800 */
[----:B---3--:R0:W-:Y:S04]  /*01b0*/  STS [R7+0x4], R8 ;  /* 0x0000040807007388 */ /* 0x0081e80000000800 */
[----:B-----5:R0:W-:Y:S02]  /*01c0*/  STS [R9+0x4], R10 ;  /* 0x0000040a09007388 */ /* 0x0201e40000000800 */
.L_x_1:
[----:B------:R-:W-:Y:S05]  /*01d0*/  BSYNC.RECONVERGENT B0 ;  /* 0x0000000000007941 */ /* 0x000fea0003800200 */
.L_x_0:
[----:B------:R-:W-:Y:S06]  /*01e0*/  BAR.SYNC.DEFER_BLOCKING 0x0 ;  /* 0x0000000000007b1d */ /* 0x000fec0000010000 */
[----:B------:R-:W-:Y:S04]  /*01f0*/  BSSY.RECONVERGENT B0, `(.L_x_2) ;  /* 0x000000c000007945 */ /* 0x000fe80003800200 */
[----:B------:R-:W-:Y:S05]  /*0200*/  @P1 BRA `(.L_x_3) ;  /* 0x0000000000281947 */ /* 0x000fea0003800000 */
[----:B------:R-:W1:Y:S01]  /*0210*/  LDC.64 R2, c[0x0][0x380] ;  /* 0x0000e000ff027b82 */ /* 0x000e620000000a00 */
[----:B------:R-:W-:-:S05]  /*0220*/  SHF.L.U32 R5, R32, 0x1, RZ ;  /* 0x0000000120057819 */ /* 0x000fca00000006ff */
[----:B-1----:R-:W-:-:S05]  /*0230*/  IMAD.WIDE.U32 R2, R5, 0x4, R2 ;  /* 0x0000000405027825 */ /* 0x002fca00078e0002 */
[----:B------:R-:W2:Y:S04]  /*0240*/  LDG.E R4, desc[UR8][R2.64] ;  /* 0x0000000802047981 */ /* 0x000ea8000c1e1900 */
[----:B------:R-:W2:Y:S01]  /*0250*/  LDG.E R5, desc[UR8][R2.64+0x4] ;  /* 0x0000040802057981 */ /* 0x000ea2000c1e1900 */
[----:B------:R-:W1:Y:S01]  /*0260*/  S2UR UR5, SR_CgaCtaId ;  /* 0x00000000000579c3 */ /* 0x000e620000008800 */
[----:B------:R-:W-:Y:S02]  /*0270*/  UMOV UR4, 0x400 ;  /* 0x0000040000047882 */ /* 0x000fe40000000000 */
[----:B-1----:R-:W-:-:S06]  /*0280*/  ULEA UR4, UR5, UR4, 0x18 ;  /* 0x0000000405047291 */ /* 0x002fcc000f8ec0ff */
[----:B0-----:R-:W-:-:S05]  /*0290*/  LEA R0, R32, UR4, 0x3 ;  /* 0x0000000420007c11 */ /* 0x001fca000f8e18ff */
[----:B--2---:R1:W-:Y:S02]  /*02a0*/  STS.64 [R0], R4 ;  /* 0x0000000400007388 */ /* 0x0043e40000000a00 */
.L_x_3:
[----:B------:R-:W-:Y:S05]  /*02b0*/  BSYNC.RECONVERGENT B0 ;  /* 0x0000000000007941 */ /* 0x000fea0003800200 */
.L_x_2:
[----:B------:R-:W-:Y:S06]  /*02c0*/  BAR.SYNC.DEFER_BLOCKING 0x0 ;  /* 0x0000000000007b1d */ /* 0x000fec0000010000 */
[----:B------:R-:W-:Y:S04]  /*02d0*/  BSSY.RECONVERGENT B0, `(.L_x_4) ;  /* 0x0000241000007945 */ /* 0x000fe80003800200 */
[----:B------:R-:W-:Y:S05]  /*02e0*/  @P1 BRA `(.L_x_5) ;  /* 0x0000002000fc1947 */ /* 0x000fea0003800000 */
[----:B------:R-:W2:Y:S01]  /*02f0*/  S2R R34, SR_CgaCtaId ;  /* 0x0000000000227919 */ /* 0x000ea20000008800 */
[----:B------:R-:W-:Y:S01]  /*0300*/  MOV R33, 0x400 ;  /* 0x0000040000217802 */ /* 0x000fe20000000f00 */
[----:B------:R-:W-:Y:S01]  /*0310*/  HFMA2 R37, -RZ, RZ, -598.5, 40320 ;  /* 0xe0ad78ecff257431 */ /* 0x000fe200000001ff */
[----:B01----:R-:W-:Y:S01]  /*0320*/  SHF.L.U32 R0, R32, 0x9, RZ ;  /* 0x0000000920007819 */ /* 0x003fe200000006ff */
[----:B------:R-:W0:Y:S01]  /*0330*/  LDCU UR5, c[0x0][0x3b0] ;  /* 0x00007600ff0577ac */ /* 0x000e220008000800 */
[----:B------:R-:W-:Y:S02]  /*0340*/  IADD3 R5, PT, PT, R33, 0x10, RZ ;  /* 0x0000001021057810 */ /* 0x000fe40007ffe0ff */
[----:B------:R-:W-:Y:S01]  /*0350*/  LOP3.LUT R0, R0, 0x10, RZ, 0xfc, !PT ;  /* 0x0000001000007812 */ /* 0x000fe200078efcff */
[----:B------:R-:W-:Y:S01]  /*0360*/  UMOV UR4, 0x20 ;  /* 0x0000002000047882 */ /* 0x000fe20000000000 */
[C---:B------:R-:W-:Y:S02]  /*0370*/  IADD3 R35, PT, PT, R1.reuse, 0x400, RZ ;  /* 0x0000040001237810 */ /* 0x040fe40007ffe0ff */
[----:B------:R-:W-:-:S04]  /*0380*/  IADD3 R36, PT, PT, R1, R0, RZ ;  /* 0x0000000001247210 */ /* 0x000fc80007ffe0ff */
[----:B------:R-:W-:Y:S02]  /*0390*/  MOV R39, R36 ;  /* 0x0000002400277202 */ /* 0x000fe40000000f00 */
[C---:B--2---:R-:W-:Y:S02]  /*03a0*/  LEA R3, R34.reuse, R33, 0x18 ;  /* 0x0000002122037211 */ /* 0x044fe400078ec0ff */
[----:B------:R-:W-:Y:S02]  /*03b0*/  LEA R5, R34, R5, 0x18 ;  /* 0x0000000522057211 */ /* 0x000fe400078ec0ff */
[----:B------:R-:W-:Y:S02]  /*03c0*/  LEA R3, R32, R3, 0x3 ;  /* 0x0000000320037211 */ /* 0x000fe400078e18ff */
[----:B------:R-:W-:-:S04]  /*03d0*/  IADD3 R38, PT, PT, R5, 0x20, RZ ;  /* 0x0000002005267810 */ /* 0x000fc80007ffe0ff */
[----:B0-----:R-:W1:Y:S03]  /*03e0*/  LDS.64 R2, [R3] ;  /* 0x0000000003027984 */ /* 0x001e660000000a00 */
.L_x_6:
[----:B------:R-:W1:Y:S01]  /*03f0*/  LDS.128 R40, [R38+-0x20] ;  /* 0xffffe00026287984 */ /* 0x000e620000000c00 */
[----:B------:R-:W-:-:S03]  /*0400*/  UIADD3 UR4, UPT, UPT, UR4, 0x100, URZ ;  /* 0x0000010004047890 */ /* 0x000fc6000fffe0ff */
[----:B------:R-:W0:Y:S01]  /*0410*/  LDS.128 R16, [R38+-0x10] ;  /* 0xfffff00026107984 */ /* 0x000e220000000c00 */
[----:B------:R-:W-:-:S03]  /*0420*/  UISETP.NE.AND UP0, UPT, UR4, 0x420, UPT ;  /* 0x000004200400788c */ /* 0x000fc6000bf05270 */
[----:B------:R-:W2:Y:S04]  /*0430*/  LDS.128 R20, [R38] ;  /* 0x0000000026147984 */ /* 0x000ea80000000c00 */
[----:B------:R-:W3:Y:S04]  /*0440*/  LDS.128 R28, [R38+0x20] ;  /* 0x00002000261c7984 */ /* 0x000ee80000000c00 */
[----:B------:R-:W4:Y:S04]  /*0450*/  LDS.128 R12, [R38+0x30] ;  /* 0x00003000260c7984 */ /* 0x000f280000000c00 */
[----:B------:R-:W5:Y:S04]  /*0460*/  LDS.128 R24, [R38+0x10] ;  /* 0x0000100026187984 */ /* 0x000f680000000c00 */
[----:B------:R-:W5:Y:S04]  /*0470*/  LDS.128 R8, [R38+0x40] ;  /* 0x0000400026087984 */ /* 0x000f680000000c00 */
[----:B------:R-:W5:Y:S04]  /*0480*/  LDS.128 R4, [R38+0x50] ;  /* 0x0000500026047984 */ /* 0x000f680000000c00 */
[----:B------:R-:W-:Y:S01]  /*0490*/  LDS.128 R44, [R38+0x80] ;  /* 0x00008000262c7984 */ /* 0x000fe20000000c00 */
[C---:B-1----:R-:W-:Y:S01]  /*04a0*/  FFMA R40, R2.reuse, R40, RZ ;  /* 0x0000002802287223 */ /* 0x042fe200000000ff */
[----:B------:R-:W-:-:S03]  /*04b0*/  FFMA R42, R2, R42, RZ ;  /* 0x0000002a022a7223 */ /* 0x000fc600000000ff */
[C---:B------:R-:W-:Y:S01]  /*04c0*/  FFMA R48, R3.reuse, R41, R40 ;  /* 0x0000002903307223 */ /* 0x040fe20000000028 */
[C---:B0-----:R-:W-:Y:S01]  /*04d0*/  FFMA R16, R2.reuse, R16, RZ ;  /* 0x0000001002107223 */ /* 0x041fe200000000ff */
[C---:B------:R-:W-:Y:S01]  /*04e0*/  FFMA R18, R2.reuse, R18, RZ ;  /* 0x0000001202127223 */ /* 0x040fe200000000ff */
[C---:B------:R-:W-:Y:S01]  /*04f0*/  FFMA R49, R3.reuse, R43, R42 ;  /* 0x0000002b03317223 */ /* 0x040fe2000000002a */
[C---:B--2---:R-:W-:Y:S01]  /*0500*/  FFMA R20, R2.reuse, R20, RZ ;  /* 0x0000001402147223 */ /* 0x044fe200000000ff */
[----:B------:R-:W0:Y:S01]  /*0510*/  LDS.128 R40, [R38+0x60] ;  /* 0x0000600026287984 */ /* 0x000e220000000c00 */
[C---:B------:R-:W-:Y:S01]  /*0520*/  FFMA R50, R3.reuse, R17, R16 ;  /* 0x0000001103327223 */ /* 0x040fe20000000010 */
[C---:B------:R-:W-:Y:S01]  /*0530*/  FFMA R51, R3.reuse, R19, R18 ;  /* 0x0000001303337223 */ /* 0x040fe20000000012 */
[C---:B------:R-:W-:Y:S01]  /*0540*/  FFMA R22, R2.reuse, R22, RZ ;  /* 0x0000001602167223 */ /* 0x040fe200000000ff */
[----:B------:R-:W1:Y:S01]  /*0550*/  LDS.128 R16, [R38+0x70] ;  /* 0x0000700026107984 */ /* 0x000e620000000c00 */
[C---:B---3--:R-:W-:Y:S01]  /*0560*/  FFMA R28, R2.reuse, R28, RZ ;  /* 0x0000001c021c7223 */ /* 0x048fe200000000ff */
[C---:B------:R-:W-:Y:S01]  /*0570*/  FFMA R30, R2.reuse, R30, RZ ;  /* 0x0000001e021e7223 */ /* 0x040fe200000000ff */
[C---:B------:R-:W-:Y:S01]  /*0580*/  FFMA R52, R3.reuse, R21, R20 ;  /* 0x0000001503347223 */ /* 0x040fe20000000014 */
[C---:B------:R-:W-:Y:S01]  /*0590*/  FFMA R53, R3.reuse, R23, R22 ;  /* 0x0000001703357223 */ /* 0x040fe20000000016 */
[C---:B------:R-:W-:Y:S01]  /*05a0*/  FFMA R56, R3.reuse, R29, R28 ;  /* 0x0000001d03387223 */ /* 0x040fe2000000001c */
[----:B------:R-:W2:Y:S01]  /*05b0*/  LDS.128 R20, [R38+0x90] ;  /* 0x0000900026147984 */ /* 0x000ea20000000c00 */
[C---:B----4-:R-:W-:Y:S01]  /*05c0*/  FFMA R12, R2.reuse, R12, RZ ;  /* 0x0000000c020c7223 */ /* 0x050fe200000000ff */
[----:B------:R-:W-:Y:S01]  /*05d0*/  FFMA R14, R2, R14, RZ ;  /* 0x0000000e020e7223 */ /* 0x000fe200000000ff */
[----:B------:R-:W-:Y:S01]  /*05e0*/  FFMA R57, R3, R31, R30 ;  /* 0x0000001f03397223 */ /* 0x000fe2000000001e */
[----:B------:R-:W-:Y:S01]  /*05f0*/  FMUL R48, R48, UR5 ;  /* 0x0000000530307c20 */ /* 0x000fe20008400000 */
[----:B------:R-:W3:Y:S01]  /*0600*/  LDS.128 R28, [R38+0xa0] ;  /* 0x0000a000261c7984 */ /* 0x000ee20000000c00 */
[----:B------:R-:W-:Y:S01]  /*0610*/  FMUL R49, R49, UR5 ;  /* 0x0000000531317c20 */ /* 0x000fe20008400000 */
[C---:B-----5:R-:W-:Y:S01]  /*0620*/  FFMA R24, R2.reuse, R24, RZ ;  /* 0x0000001802187223 */ /* 0x060fe200000000ff */
[----:B------:R-:W-:Y:S01]  /*0630*/  FFMA R26, R2, R26, RZ ;  /* 0x0000001a021a7223 */ /* 0x000fe200000000ff */
[C---:B------:R-:W-:Y:S01]  /*0640*/  FFMA R58, R3.reuse, R13, R12 ;  /* 0x0000000d033a7223 */ /* 0x040fe2000000000c */
[----:B------:R-:W-:Y:S01]  /*0650*/  FFMA R59, R3, R15, R14 ;  /* 0x0000000f033b7223 */ /* 0x000fe2000000000e */
[----:B------:R-:W-:Y:S01]  /*0660*/  FMUL R50, R50, UR5 ;  /* 0x0000000532327c20 */ /* 0x000fe20008400000 */
[----:B------:R-:W-:Y:S01]  /*0670*/  FMUL R51, R51, UR5 ;  /* 0x0000000533337c20 */ /* 0x000fe20008400000 */
[----:B------:R-:W4:Y:S01]  /*0680*/  LDS.128 R12, [R38+0xb0] ;  /* 0x0000b000260c7984 */ /* 0x000f220000000c00 */
[C---:B------:R-:W-:Y:S01]  /*0690*/  FFMA R8, R2.reuse, R8, RZ ;  /* 0x0000000802087223 */ /* 0x040fe200000000ff */
[----:B------:R-:W-:Y:S01]  /*06a0*/  FFMA R10, R2, R10, RZ ;  /* 0x0000000a020a7223 */ /* 0x000fe200000000ff */
[----:B------:R-:W-:Y:S01]  /*06b0*/  FMNMX3 R37, R37, R48, R49, !PT ;  /* 0x0000003025257276 */ /* 0x000fe20007800031 */
[C---:B------:R-:W-:Y:S01]  /*06c0*/  FFMA R54, R3.reuse, R25, R24 ;  /* 0x0000001903367223 */ /* 0x040fe20000000018 */
[----:B------:R-:W-:Y:S01]  /*06d0*/  FFMA R55, R3, R27, R26 ;  /* 0x0000001b03377223 */ /* 0x000fe2000000001a */
[----:B------:R-:W-:Y:S01]  /*06e0*/  FMUL R52, R52, UR5 ;  /* 0x0000000534347c20 */ /* 0x000fe20008400000 */
[----:B------:R-:W5:Y:S01]  /*06f0*/  LDS.128 R24, [R38+0xc0] ;  /* 0x0000c00026187984 */ /* 0x000f620000000c00 */
[----:B------:R-:W-:Y:S01]  /*0700*/  FMUL R53, R53, UR5 ;  /* 0x0000000535357c20 */ /* 0x000fe20008400000 */
[----:B------:R-:W-:Y:S01]  /*0710*/  FMNMX3 R37, R37, R50, R51, !PT ;  /* 0x0000003225257276 */ /* 0x000fe20007800033 */
[C---:B------:R-:W-:Y:S01]  /*0720*/  FFMA R60, R3.reuse, R9, R8 ;  /* 0x00000009033c7223 */ /* 0x040fe20000000008 */
[----:B------:R-:W-:Y:S01]  /*0730*/  FFMA R61, R3, R11, R10 ;  /* 0x0000000b033d7223 */ /* 0x000fe2000000000a */
[----:B------:R-:W-:Y:S01]  /*0740*/  FMUL R54, R54, UR5 ;  /* 0x0000000536367c20 */ /* 0x000fe20008400000 */
[----:B------:R-:W5:Y:S01]  /*0750*/  LDS.128 R8, [R38+0xd0] ;  /* 0x0000d00026087984 */ /* 0x000f620000000c00 */
[----:B------:R-:W-:Y:S01]  /*0760*/  FMUL R55, R55, UR5 ;  /* 0x0000000537377c20 */ /* 0x000fe20008400000 */
[----:B------:R-:W-:Y:S01]  /*0770*/  FMNMX3 R37, R37, R52, R53, !PT ;  /* 0x0000003425257276 */ /* 0x000fe20007800035 */
[----:B------:R-:W-:Y:S01]  /*0780*/  FMUL R56, R56, UR5 ;  /* 0x0000000538387c20 */ /* 0x000fe20008400000 */
[----:B------:R-:W-:Y:S01]  /*0790*/  FMUL R57, R57, UR5 ;  /* 0x0000000539397c20 */ /* 0x000fe20008400000 */
[C---:B------:R-:W-:Y:S01]  /*07a0*/  FFMA R4, R2.reuse, R4, RZ ;  /* 0x0000000402047223 */ /* 0x040fe200000000ff */
[----:B------:R-:W-:Y:S01]  /*07b0*/  FMNMX3 R37, R37, R54, R55, !PT ;  /* 0x0000003625257276 */ /* 0x000fe20007800037 */
[----:B------:R-:W-:Y:S01]  /*07c0*/  FFMA R6, R2, R6, RZ ;  /* 0x0000000602067223 */ /* 0x000fe200000000ff */
[----:B------:R-:W-:Y:S01]  /*07d0*/  FMUL R58, R58, UR5 ;  /* 0x000000053a3a7c20 */ /* 0x000fe20008400000 */
[----:B------:R-:W-:Y:S01]  /*07e0*/  FMUL R59, R59, UR5 ;  /* 0x000000053b3b7c20 */ /* 0x000fe20008400000 */
[----:B------:R-:W-:Y:S01]  /*07f0*/  FMNMX3 R37, R37, R56, R57, !PT ;  /* 0x0000003825257276 */ /* 0x000fe20007800039 */
[----:B0-----:R-:W-:Y:S01]  /*0800*/  FFMA R40, R2, R40, RZ ;  /* 0x0000002802287223 */ /* 0x001fe200000000ff */
[C---:B------:R-:W-:Y:S01]  /*0810*/  FFMA R4, R3.reuse, R5, R4 ;  /* 0x0000000503047223 */ /* 0x040fe20000000004 */
[----:B------:R-:W-:Y:S01]  /*0820*/  FFMA R6, R3, R7, R6 ;  /* 0x0000000703067223 */ /* 0x000fe20000000006 */
[----:B------:R-:W-:Y:S01]  /*0830*/  FMUL R60, R60, UR5 ;  /* 0x000000053c3c7c20 */ /* 0x000fe20008400000 */
[----:B------:R-:W-:Y:S01]  /*0840*/  FMUL R61, R61, UR5 ;  /* 0x000000053d3d7c20 */ /* 0x000fe20008400000 */
[----:B------:R-:W-:Y:S01]  /*0850*/  FFMA R42, R2, R42, RZ ;  /* 0x0000002a022a7223 */ /* 0x000fe200000000ff */
[----:B------:R-:W-:Y:S01]  /*0860*/  FMNMX3 R37, R37, R58, R59, !PT ;  /* 0x0000003a25257276 */ /* 0x000fe2000780003b */
[C---:B------:R-:W-:Y:S01]  /*0870*/  FFMA R40, R3.reuse, R41, R40 ;  /* 0x0000002903287223 */ /* 0x040fe20000000028 */
[----:B------:R-:W-:Y:S01]  /*0880*/  FMUL R62, R4, UR5 ;  /* 0x00000005043e7c20 */ /* 0x000fe20008400000 */
[----:B------:R-:W-:Y:S01]  /*0890*/  FMUL R63, R6, UR5 ;  /* 0x00000005063f7c20 */ /* 0x000fe20008400000 */
[C---:B-1----:R-:W-:Y:S01]  /*08a0*/  FFMA R16, R2.reuse, R16, RZ ;  /* 0x0000001002107223 */ /* 0x042fe200000000ff */
[C---:B------:R-:W-:Y:S01]  /*08b0*/  FFMA R18, R2.reuse, R18, RZ ;  /* 0x0000001202127223 */ /* 0x040fe200000000ff */
[----:B------:R-:W-:Y:S01]  /*08c0*/  FFMA R41, R3, R43, R42 ;  /* 0x0000002b03297223 */ /* 0x000fe2000000002a */
[----:B------:R-:W-:Y:S01]  /*08d0*/  FMNMX3 R37, R37, R60, R61, !PT ;  /* 0x0000003c25257276 */ /* 0x000fe2000780003d */
[C---:B------:R-:W-:Y:S01]  /*08e0*/  FFMA R44, R2.reuse, R44, RZ ;  /* 0x0000002c022c7223 */ /* 0x040fe200000000ff */
[C---:B------:R-:W-:Y:S01]  /*08f0*/  FFMA R16, R3.reuse, R17, R16 ;  /* 0x0000001103107223 */ /* 0x040fe20000000010 */
[----:B------:R-:W-:Y:S01]  /*0900*/  FFMA R18, R3, R19, R18 ;  /* 0x0000001303127223 */ /* 0x000fe20000000012 */
[----:B------:R-:W-:Y:S01]  /*0910*/  FFMA R46, R2, R46, RZ ;  /* 0x0000002e022e7223 */ /* 0x000fe200000000ff */
[----:B------:R-:W-:Y:S01]  /*0920*/  FMUL R40, R40, UR5 ;  /* 0x0000000528287c20 */ /* 0x000fe20008400000 */
[----:B------:R-:W-:Y:S01]  /*0930*/  FMUL R41, R41, UR5 ;  /* 0x0000000529297c20 */ /* 0x000fe20008400000 */
[----:B------:R-:W-:Y:S01]  /*0940*/  FMNMX3 R37, R37, R62, R63, !PT ;  /* 0x0000003e25257276 */ /* 0x000fe2000780003f */
[C---:B------:R-:W-:Y:S01]  /*0950*/  FFMA R44, R3.reuse, R45, R44 ;  /* 0x0000002d032c7223 */ /* 0x040fe2000000002c */
[C---:B--2---:R-:W-:Y:S01]  /*0960*/  FFMA R20, R2.reuse, R20, RZ ;  /* 0x0000001402147223 */ /* 0x044fe200000000ff */
[----:B------:R-:W-:Y:S01]  /*0970*/  FFMA R22, R2, R22, RZ ;  /* 0x0000001602167223 */ /* 0x000fe200000000ff */
[----:B------:R-:W-:Y:S01]  /*0980*/  FFMA R45, R3, R47, R46 ;  /* 0x0000002f032d7223 */ /* 0x000fe2000000002e */
[----:B------:R-:W-:Y:S01]  /*0990*/  FMUL R42, R16, UR5 ;  /* 0x00000005102a7c20 */ /* 0x000fe20008400000 */
[----:B------:R-:W-:Y:S01]  /*09a0*/  FMUL R43, R18, UR5 ;  /* 0x00000005122b7c20 */ /* 0x000fe20008400000 */
[----:B------:R-:W-:Y:S01]  /*09b0*/  FMNMX3 R37, R37, R40, R41, !PT ;  /* 0x0000002825257276 */ /* 0x000fe20007800029 */
[C---:B---3--:R-:W-:Y:S01]  /*09c0*/  FFMA R28, R2.reuse, R28, RZ ;  /* 0x0000001c021c7223 */ /* 0x048fe200000000ff */
[C---:B------:R-:W-:Y:S01]  /*09d0*/  FFMA R20, R3.reuse, R21, R20 ;  /* 0x0000001503147223 */ /* 0x040fe20000000014 */
[----:B------:R-:W-:Y:S01]  /*09e0*/  FFMA R22, R3, R23, R22 ;  /* 0x0000001703167223 */ /* 0x000fe20000000016 */
[----:B------:R-:W-:Y:S01]  /*09f0*/  FFMA R30, R2, R30, RZ ;  /* 0x0000001e021e7223 */ /* 0x000fe200000000ff */
[----:B------:R-:W-:Y:S01]  /*0a00*/  FMUL R44, R44, UR5 ;  /* 0x000000052c2c7c20 */ /* 0x000fe20008400000 */
[----:B------:R-:W-:Y:S01]  /*0a10*/  FMUL R45, R45, UR5 ;  /* 0x000000052d2d7c20 */ /* 0x000fe20008400000 */
[----:B------:R-:W-:Y:S01]  /*0a20*/  FMNMX3 R37, R37, R42, R43, !PT ;  /* 0x0000002a25257276 */ /* 0x000fe2000780002b */
[C---:B------:R-:W-:Y:S01]  /*0a30*/  FFMA R28, R3.reuse, R29, R28 ;  /* 0x0000001d031c7223 */ /* 0x040fe2000000001c */
[C---:B----4-:R-:W-:Y:S01]  /*0a40*/  FFMA R12, R2.reuse, R12, RZ ;  /* 0x0000000c020c7223 */ /* 0x050fe200000000ff */
[----:B------:R-:W-:Y:S01]  /*0a50*/  FFMA R14, R2, R14, RZ ;  /* 0x0000000e020e7223 */ /* 0x000fe200000000ff */
[----:B------:R-:W-:Y:S01]  /*0a60*/  FFMA R29, R3, R31, R30 ;  /* 0x0000001f031d7223 */ /* 0x000fe2000000001e */
[----:B------:R-:W-:Y:S01]  /*0a70*/  FMUL R46, R20, UR5 ;  /* 0x00000005142e7c20 */ /* 0x000fe20008400000 */
[----:B------:R-:W-:Y:S01]  /*0a80*/  FMUL R47, R22, UR5 ;  /* 0x00000005162f7c20 */ /* 0x000fe20008400000 */
[----:B------:R-:W-:Y:S01]  /*0a90*/  FMNMX3 R37, R37, R44, R45, !PT ;  /* 0x0000002c25257276 */ /* 0x000fe2000780002d */
[C---:B-----5:R-:W-:Y:S01]  /*0aa0*/  FFMA R24, R2.reuse, R24, RZ ;  /* 0x0000001802187223 */ /* 0x060fe200000000ff */
[C---:B------:R-:W-:Y:S01]  /*0ab0*/  FFMA R12, R3.reuse, R13, R12 ;  /* 0x0000000d030c7223 */ /* 0x040fe2000000000c */
[----:B------:R-:W-:Y:S01]  /*0ac0*/  FFMA R14, R3, R15, R14 ;  /* 0x0000000f030e7223 */ /* 0x000fe2000000000e */
[----:B------:R-:W-:Y:S01]  /*0ad0*/  FFMA R26, R2, R26, RZ ;  /* 0x0000001a021a7223 */ /* 0x000fe200000000ff */
[----:B------:R-:W-:Y:S01]  /*0ae0*/  FMUL R28, R28, UR5 ;  /* 0x000000051c1c7c20 */ /* 0x000fe20008400000 */
[----:B------:R-:W-:Y:S01]  /*0af0*/  FMUL R29, R29, UR5 ;  /* 0x000000051d1d7c20 */ /* 0x000fe20008400000 */
[----:B------:R-:W-:Y:S01]  /*0b00*/  FMNMX3 R4, R37, R46, R47, !PT ;  /* 0x0000002e25047276 */ /* 0x000fe2000780002f */
[C---:B------:R-:W-:Y:S01]  /*0b10*/  FFMA R8, R2.reuse, R8, RZ ;  /* 0x0000000802087223 */ /* 0x040fe200000000ff */
[----:B------:R-:W-:Y:S01]  /*0b20*/  FFMA R10, R2, R10, RZ ;  /* 0x0000000a020a7223 */ /* 0x000fe200000000ff */
[C---:B------:R-:W-:Y:S01]  /*0b30*/  FFMA R24, R3.reuse, R25, R24 ;  /* 0x0000001903187223 */ /* 0x040fe20000000018 */
[C---:B------:R-:W-:Y:S01]  /*0b40*/  FFMA R25, R3.reuse, R27, R26 ;  /* 0x0000001b03197223 */ /* 0x040fe2000000001a */
[----:B------:R-:W-:Y:S01]  /*0b50*/  FMUL R30, R12, UR5 ;  /* 0x000000050c1e7c20 */ /* 0x000fe20008400000 */
[----:B------:R-:W-:Y:S01]  /*0b60*/  FMUL R31, R14, UR5 ;  /* 0x000000050e1f7c20 */ /* 0x000fe20008400000 */
[----:B------:R-:W-:Y:S01]  /*0b70*/  FMNMX3 R4, R4, R28, R29, !PT ;  /* 0x0000001c04047276 */ /* 0x000fe2000780001d */
[C---:B------:R-:W-:Y:S01]  /*0b80*/  FFMA R8, R3.reuse, R9, R8 ;  /* 0x0000000903087223 */ /* 0x040fe20000000008 */
[----:B------:R-:W-:Y:S01]  /*0b90*/  FFMA R10, R3, R11, R10 ;  /* 0x0000000b030a7223 */ /* 0x000fe2000000000a */
[----:B------:R-:W-:Y:S01]  /*0ba0*/  FMUL R24, R24, UR5 ;  /* 0x0000000518187c20 */ /* 0x000fe20008400000 */
[----:B------:R-:W-:Y:S01]  /*0bb0*/  FMUL R25, R25, UR5 ;  /* 0x0000000519197c20 */ /* 0x000fe20008400000 */
[----:B------:R-:W-:Y:S01]  /*0bc0*/  FMNMX3 R4, R4, R30, R31, !PT ;  /* 0x0000001e04047276 */ /* 0x000fe2000780001f */
[----:B------:R-:W-:Y:S01]  /*0bd0*/  FMUL R26, R8, UR5 ;  /* 0x00000005081a7c20 */ /* 0x000fe20008400000 */
[----:B------:R-:W-:Y:S01]  /*0be0*/  FMUL R27, R10, UR5 ;  /* 0x000000050a1b7c20 */ /* 0x000fe20008400000 */
[----:B------:R-:W-:Y:S01]  /*0bf0*/  STL.128 [R39+-0x10], R48 ;  /* 0xfffff03027007387 */ /* 0x000fe20000100c00 */
[----:B------:R-:W-:-:S02]  /*0c00*/  FMNMX3 R4, R4, R24, R25, !PT ;  /* 0x0000001804047276 */ /* 0x000fc40007800019 */
[----:B------:R-:W-:Y:S01]  /*0c10*/  IADD3 R38, PT, PT, R38, 0x100, RZ ;  /* 0x0000010026267810 */ /* 0x000fe20007ffe0ff */
[----:B------:R-:W-:Y:S01]  /*0c20*/  STL.128 [R39], R52 ;  /* 0x0000003427007387 */ /* 0x000fe20000100c00 */
[----:B------:R-:W-:-:S03]  /*0c30*/  FMNMX3 R37, R4, R26, R27, !PT ;  /* 0x0000001a04257276 */ /* 0x000fc6000780001b */
[----:B------:R-:W-:Y:S04]  /*0c40*/  STL.128 [R39+0x10], R56 ;  /* 0x0000103827007387 */ /* 0x000fe80000100c00 */
[----:B------:R-:W-:Y:S04]  /*0c50*/  STL.128 [R39+0x20], R60 ;  /* 0x0000203c27007387 */ /* 0x000fe80000100c00 */
[----:B------:R-:W-:Y:S04]  /*0c60*/  STL.128 [R39+0x30], R40 ;  /* 0x0000302827007387 */ /* 0x000fe80000100c00 */
[----:B------:R-:W-:Y:S04]  /*0c70*/  STL.128 [R39+0x40], R44 ;  /* 0x0000402c27007387 */ /* 0x000fe80000100c00 */
[----:B------:R-:W-:Y:S04]  /*0c80*/  STL.128 [R39+0x50], R28 ;  /* 0x0000501c27007387 */ /* 0x000fe80000100c00 */
[----:B------:R0:W-:Y:S02]  /*0c90*/  STL.128 [R39+0x60], R24 ;  /* 0x0000601827007387 */ /* 0x0001e40000100c00 */
[----:B0-----:R-:W-:Y:S01]  /*0ca0*/  IADD3 R39, PT, PT, R39, 0x80, RZ ;  /* 0x0000008027277810 */ /* 0x001fe20007ffe0ff */
[----:B------:R-:W-:Y:S06]  /*0cb0*/  BRA.U UP0, `(.L_x_6) ;  /* 0xfffffff500cc7547 */ /* 0x000fec000b83ffff */
[----:B------:R-:W0:Y:S01]  /*0cc0*/  LDC.64 R4, c[0x0][0x3a0] ;  /* 0x0000e800ff047b82 */ /* 0x000e220000000a00 */
[----:B------:R-:W-:Y:S01]  /*0cd0*/  HFMA2 R3, -RZ, RZ, 0, 0 ;  /* 0x00000000ff037431 */ /* 0x000fe200000001ff */
[----:B------:R-:W-:Y:S01]  /*0ce0*/  IADD3 R16, PT, PT, R35, R0, RZ ;  /* 0x0000000023107210 */ /* 0x000fe20007ffe0ff */
[----:B------:R-:W-:Y:S01]  /*0cf0*/  UMOV UR4, URZ ;  /* 0x000000ff00047c82 */ /* 0x000fe20008000000 */
[----:B0-----:R-:W-:-:S05]  /*0d00*/  IMAD.WIDE.U32 R4, R32, 0x4, R4 ;  /* 0x0000000420047825 */ /* 0x001fca00078e0004 */
[----:B------:R0:W-:Y:S02]  /*0d10*/  STG.E desc[UR8][R4.64], R37 ;  /* 0x0000002504007986 */ /* 0x0001e4000c101908 */
.L_x_7:
[----:B0-----:R-:W2:Y:S01]  /*0d20*/  LDL.128 R4, [R36+-0x10] ;  /* 0xfffff00024047983 */ /* 0x001ea20000100c00 */
[----:B------:R-:W-:Y:S02]  /*0d30*/  MOV R15, 0x3bbb989d ;  /* 0x3bbb989d000f7802 */ /* 0x000fe40000000f00 */
[----:B------:R-:W-:Y:S01]  /*0d40*/  MOV R17, 0x437c0000 ;  /* 0x437c000000117802 */ /* 0x000fe20000000f00 */
[C---:B--2---:R-:W-:Y:S01]  /*0d50*/  FADD R4, -R37.reuse, R4 ;  /* 0x0000000425047221 */ /* 0x044fe20000000100 */
[C---:B------:R-:W-:Y:S01]  /*0d60*/  FADD R2, -R37.reuse, R5 ;  /* 0x0000000525027221 */ /* 0x040fe20000000100 */
[----:B------:R-:W-:Y:S02]  /*0d70*/  FADD R6, -R37, R6 ;  /* 0x0000000625067221 */ /* 0x000fe40000000100 */
[-C--:B------:R-:W-:Y:S01]  /*0d80*/  FFMA.SAT R0, R4, R15.reuse, 0.5 ;  /* 0x3f00000004007423 */ /* 0x080fe2000000200f */
[-C--:B------:R-:W-:Y:S01]  /*0d90*/  FFMA.SAT R8, R2, R15.reuse, 0.5 ;  /* 0x3f00000002087423 */ /* 0x080fe2000000200f */
[----:B------:R-:W-:-:S02]  /*0da0*/  FFMA.SAT R10, R6, R15, 0.5 ;  /* 0x3f000000060a7423 */ /* 0x000fc4000000200f */
[-C--:B------:R-:W-:Y:S01]  /*0db0*/  FFMA.RM R0, R0, R17.reuse, 12582913 ;  /* 0x4b40000100007423 */ /* 0x080fe20000004011 */
[-C--:B------:R-:W-:Y:S01]  /*0dc0*/  FFMA.RM R8, R8, R17.reuse, 12582913 ;  /* 0x4b40000108087423 */ /* 0x080fe20000004011 */
[----:B------:R-:W-:Y:S02]  /*0dd0*/  FFMA.RM R10, R10, R17, 12582913 ;  /* 0x4b4000010a0a7423 */ /* 0x000fe40000004011 */
[----:B------:R-:W-:Y:S01]  /*0de0*/  FADD R5, R0, -12583039 ;  /* 0xcb40007f00057421 */ /* 0x000fe20000000000 */
[C---:B------:R-:W-:Y:S01]  /*0df0*/  FADD R9, R8.reuse, -12583039 ;  /* 0xcb40007f08097421 */ /* 0x040fe20000000000 */
[----:B------:R-:W-:Y:S02]  /*0e00*/  SHF.L.U32 R8, R8, 0x17, RZ ;  /* 0x0000001708087819 */ /* 0x000fe400000006ff */
[----:B------:R-:W-:Y:S01]  /*0e10*/  FFMA R5, R4, 1.4426950216293334961, -R5 ;  /* 0x3fb8aa3b04057823 */ /* 0x000fe20000000805 */
[----:B------:R-:W-:-:S03]  /*0e20*/  FFMA R9, R2, 1.4426950216293334961, -R9 ;  /* 0x3fb8aa3b02097823 */ /* 0x000fc60000000809 */
[----:B------:R-:W-:Y:S01]  /*0e30*/  FFMA R5, R4, 1.925963033500011079e-08, R5 ;  /* 0x32a5706004057823 */ /* 0x000fe20000000005 */
[----:B------:R-:W-:Y:S01]  /*0e40*/  FADD R4, -R37, R7 ;  /* 0x0000000725047221 */ /* 0x000fe20000000100 */
[----:B------:R-:W-:Y:S01]  /*0e50*/  FADD R7, R10, -12583039 ;  /* 0xcb40007f0a077421 */ /* 0x000fe20000000000 */
[----:B------:R-:W-:Y:S02]  /*0e60*/  FFMA R9, R2, 1.925963033500011079e-08, R9 ;  /* 0x32a5706002097823 */ /* 0x000fe40000000009 */
[----:B------:R-:W-:Y:S01]  /*0e70*/  FFMA.SAT R11, R4, R15, 0.5 ;  /* 0x3f000000040b7423 */ /* 0x000fe2000000200f */
[C---:B------:R-:W-:Y:S01]  /*0e80*/  FFMA R7, R6.reuse, 1.4426950216293334961, -R7 ;  /* 0x3fb8aa3b06077823 */ /* 0x040fe20000000807 */
[----:B------:R-:W0:Y:S02]  /*0e90*/  MUFU.EX2 R5, R5 ;  /* 0x0000000500057308 */ /* 0x000e240000000800 */
[----:B------:R-:W-:Y:S01]  /*0ea0*/  FFMA.RM R11, R11, R17, 12582913 ;  /* 0x4b4000010b0b7423 */ /* 0x000fe20000004011 */
[----:B------:R-:W-:Y:S01]  /*0eb0*/  FFMA R2, R6, 1.925963033500011079e-08, R7 ;  /* 0x32a5706006027823 */ /* 0x000fe20000000007 */
[----:B------:R-:W-:-:S02]  /*0ec0*/  SHF.L.U32 R6, R10, 0x17, RZ ;  /* 0x000000170a067819 */ /* 0x000fc400000006ff */
[C---:B------:R-:W-:Y:S01]  /*0ed0*/  FADD R13, R11.reuse, -12583039 ;  /* 0xcb40007f0b0d7421 */ /* 0x040fe20000000000 */
[----:B------:R-:W-:Y:S01]  /*0ee0*/  SHF.L.U32 R11, R11, 0x17, RZ ;  /* 0x000000170b0b7819 */ /* 0x000fe200000006ff */
[----:B------:R-:W1:Y:S02]  /*0ef0*/  MUFU.EX2 R7, R2 ;  /* 0x0000000200077308 */ /* 0x000e640000000800 */
[----:B------:R-:W-:-:S04]  /*0f00*/  FFMA R13, R4, 1.4426950216293334961, -R13 ;  /* 0x3fb8aa3b040d7823 */ /* 0x000fc8000000080d */
[----:B------:R-:W-:Y:S01]  /*0f10*/  FFMA R13, R4, 1.925963033500011079e-08, R13 ;  /* 0x32a57060040d7823 */ /* 0x000fe2000000000d */
[----:B------:R-:W-:Y:S01]  /*0f20*/  SHF.L.U32 R4, R0, 0x17, RZ ;  /* 0x0000001700047819 */ /* 0x000fe200000006ff */
[----:B------:R-:W2:Y:S04]  /*0f30*/  MUFU.EX2 R9, R9 ;  /* 0x0000000900097308 */ /* 0x000ea80000000800 */
[----:B0-----:R-:W-:-:S04]  /*0f40*/  FMUL R4, R4, R5 ;  /* 0x0000000504047220 */ /* 0x001fc80000400000 */
[----:B------:R-:W0:Y:S01]  /*0f50*/  MUFU.EX2 R12, R13 ;  /* 0x0000000d000c7308 */ /* 0x000e220000000800 */
[----:B-1----:R-:W-:Y:S01]  /*0f60*/  FMUL R6, R6, R7 ;  /* 0x0000000706067220 */ /* 0x002fe20000400000 */
[----:B--2---:R-:W-:Y:S01]  /*0f70*/  FMUL R5, R8, R9 ;  /* 0x0000000908057220 */ /* 0x004fe20000400000 */
[----:B0-----:R-:W-:-:S05]  /*0f80*/  FMUL R7, R11, R12 ;  /* 0x0000000c0b077220 */ /* 0x001fca0000400000 */
[----:B------:R0:W-:Y:S04]  /*0f90*/  STL.128 [R16+-0x10], R4 ;  /* 0xfffff00410007387 */ /* 0x0001e80000100c00 */
[----:B------:R1:W2:Y:S01]  /*0fa0*/  LDL.128 R8, [R36] ;  /* 0x0000000024087983 */ /* 0x0002a20000100c00 */
[----:B------:R-:W-:-:S04]  /*0fb0*/  UIADD3 UR4, UPT, UPT, UR4, 0x8, URZ ;  /* 0x0000000804047890 */ /* 0x000fc8000fffe0ff */
[----:B------:R-:W-:Y:S01]  /*0fc0*/  UISETP.NE.AND UP0, UPT, UR4, 0x80, UPT ;  /* 0x000000800400788c */ /* 0x000fe2000bf05270 */
[----:B-1----:R-:W-:Y:S01]  /*0fd0*/  IADD3 R36, PT, PT, R36, 0x20, RZ ;  /* 0x0000002024247810 */ /* 0x002fe20007ffe0ff */
[----:B0-----:R-:W-:-:S04]  /*0fe0*/  FADD R4, R4, R3 ;  /* 0x0000000304047221 */ /* 0x001fc80000000000 */
[----:B------:R-:W-:-:S04]  /*0ff0*/  FADD R5, R4, R5 ;  /* 0x0000000504057221 */ /* 0x000fc80000000000 */
[----:B------:R-:W-:-:S04]  /*1000*/  FADD R6, R5, R6 ;  /* 0x0000000605067221 */ /* 0x000fc80000000000 */
[----:B------:R-:W-:Y:S01]  /*1010*/  FADD R7, R6, R7 ;  /* 0x0000000706077221 */ /* 0x000fe20000000000 */
[C---:B--2---:R-:W-:Y:S01]  /*1020*/  FADD R8, -R37.reuse, R8 ;  /* 0x0000000825087221 */ /* 0x044fe20000000100 */
[C---:B------:R-:W-:Y:S01]  /*1030*/  FADD R2, -R37.reuse, R9 ;  /* 0x0000000925027221 */ /* 0x040fe20000000100 */
[----:B------:R-:W-:Y:S02]  /*1040*/  FADD R10, -R37, R10 ;  /* 0x0000000a250a7221 */ /* 0x000fe40000000100 */
[-C--:B------:R-:W-:Y:S01]  /*1050*/  FFMA.SAT R0, R8, R15.reuse, 0.5 ;  /* 0x3f00000008007423 */ /* 0x080fe2000000200f */
[-C--:B------:R-:W-:Y:S01]  /*1060*/  FFMA.SAT R12, R2, R15.reuse, 0.5 ;  /* 0x3f000000020c7423 */ /* 0x080fe2000000200f */
[----:B------:R-:W-:Y:S02]  /*1070*/  FFMA.SAT R14, R10, R15, 0.5 ;  /* 0x3f0000000a0e7423 */ /* 0x000fe4000000200f */
[-C--:B------:R-:W-:Y:S01]  /*1080*/  FFMA.RM R0, R0, R17.reuse, 12582913 ;  /* 0x4b40000100007423 */ /* 0x080fe20000004011 */
[-C--:B------:R-:W-:Y:S01]  /*1090*/  FFMA.RM R12, R12, R17.reuse, 12582913 ;  /* 0x4b4000010c0c7423 */ /* 0x080fe20000004011 */
[----:B------:R-:W-:-:S02]  /*10a0*/  FFMA.RM R14, R14, R17, 12582913 ;  /* 0x4b4000010e0e7423 */ /* 0x000fc40000004011 */
[----:B------:R-:W-:Y:S01]  /*10b0*/  FADD R9, R0, -12583039 ;  /* 0xcb40007f00097421 */ /* 0x000fe20000000000 */
[----:B------:R-:W-:Y:S01]  /*10c0*/  FADD R13, R12, -12583039 ;  /* 0xcb40007f0c0d7421 */ /* 0x000fe20000000000 */
[----:B------:R-:W-:Y:S02]  /*10d0*/  SHF.L.U32 R0, R0, 0x17, RZ ;  /* 0x0000001700007819 */ /* 0x000fe400000006ff */
[----:B------:R-:W-:Y:S01]  /*10e0*/  FFMA R9, R8, 1.4426950216293334961, -R9 ;  /* 0x3fb8aa3b08097823 */ /* 0x000fe20000000809 */
[----:B------:R-:W-:Y:S01]  /*10f0*/  FFMA R13, R2, 1.4426950216293334961, -R13 ;  /* 0x3fb8aa3b020d7823 */ /* 0x000fe2000000080d */
[----:B------:R-:W-:Y:S02]  /*1100*/  SHF.L.U32 R12, R12, 0x17, RZ ;  /* 0x000000170c0c7819 */ /* 0x000fe400000006ff */
[----:B------:R-:W-:Y:S01]  /*1110*/  FFMA R9, R8, 1.925963033500011079e-08, R9 ;  /* 0x32a5706008097823 */ /* 0x000fe20000000009 */
[----:B------:R-:W-:Y:S01]  /*1120*/  FADD R8, -R37, R11 ;  /* 0x0000000b25087221 */ /* 0x000fe20000000100 */
[----:B------:R-:W-:Y:S01]  /*1130*/  FADD R11, R14, -12583039 ;  /* 0xcb40007f0e0b7421 */ /* 0x000fe20000000000 */
[----:B------:R-:W-:-:S02]  /*1140*/  FFMA R13, R2, 1.925963033500011079e-08, R13 ;  /* 0x32a57060020d7823 */ /* 0x000fc4000000000d */
[----:B------:R-:W-:Y:S01]  /*1150*/  FFMA.SAT R15, R8, R15, 0.5 ;  /* 0x3f000000080f7423 */ /* 0x000fe2000000200f */
[C---:B------:R-:W-:Y:S01]  /*1160*/  FFMA R11, R10.reuse, 1.4426950216293334961, -R11 ;  /* 0x3fb8aa3b0a0b7823 */ /* 0x040fe2000000080b */
[----:B------:R-:W0:Y:S02]  /*1170*/  MUFU.EX2 R9, R9 ;  /* 0x0000000900097308 */ /* 0x000e240000000800 */
[----:B------:R-:W-:Y:S01]  /*1180*/  FFMA.RM R15, R15, R17, 12582913 ;  /* 0x4b4000010f0f7423 */ /* 0x000fe20000004011 */
[----:B------:R-:W-:Y:S01]  /*1190*/  FFMA R11, R10, 1.925963033500011079e-08, R11 ;  /* 0x32a570600a0b7823 */ /* 0x000fe2000000000b */
[----:B------:R-:W-:Y:S02]  /*11a0*/  SHF.L.U32 R10, R14, 0x17, RZ ;  /* 0x000000170e0a7819 */ /* 0x000fe400000006ff */
[C---:B------:R-:W-:Y:S01]  /*11b0*/  FADD R17, R15.reuse, -12583039 ;  /* 0xcb40007f0f117421 */ /* 0x040fe20000000000 */
[----:B------:R-:W-:Y:S01]  /*11c0*/  SHF.L.U32 R15, R15, 0x17, RZ ;  /* 0x000000170f0f7819 */ /* 0x000fe200000006ff */
[----:B------:R-:W1:Y:S02]  /*11d0*/  MUFU.EX2 R13, R13 ;  /* 0x0000000d000d7308 */ /* 0x000e640000000800 */
[----:B------:R-:W-:-:S04]  /*11e0*/  FFMA R17, R8, 1.4426950216293334961, -R17 ;  /* 0x3fb8aa3b08117823 */ /* 0x000fc80000000811 */
[----:B------:R-:W-:Y:S02]  /*11f0*/  FFMA R17, R8, 1.925963033500011079e-08, R17 ;  /* 0x32a5706008117823 */ /* 0x000fe40000000011 */
[----:B------:R-:W2:Y:S01]  /*1200*/  MUFU.EX2 R11, R11 ;  /* 0x0000000b000b7308 */ /* 0x000ea20000000800 */
[----:B0-----:R-:W-:-:S04]  /*1210*/  FMUL R8, R0, R9 ;  /* 0x0000000900087220 */ /* 0x001fc80000400000 */
[----:B------:R-:W-:-:S03]  /*1220*/  FADD R0, R7, R8 ;  /* 0x0000000807007221 */ /* 0x000fc60000000000 */
[----:B------:R-:W0:Y:S01]  /*1230*/  MUFU.EX2 R2, R17 ;  /* 0x0000001100027308 */ /* 0x000e220000000800 */
[----:B-1----:R-:W-:-:S04]  /*1240*/  FMUL R9, R12, R13 ;  /* 0x0000000d0c097220 */ /* 0x002fc80000400000 */
[----:B------:R-:W-:Y:S01]  /*1250*/  FADD R3, R0, R9 ;  /* 0x0000000900037221 */ /* 0x000fe20000000000 */
[----:B--2---:R-:W-:-:S04]  /*1260*/  FMUL R10, R10, R11 ;  /* 0x0000000b0a0a7220 */ /* 0x004fc80000400000 */
[----:B------:R-:W-:Y:S01]  /*1270*/  FADD R0, R3, R10 ;  /* 0x0000000a03007221 */ /* 0x000fe20000000000 */
[----:B0-----:R-:W-:-:S04]  /*1280*/  FMUL R11, R15, R2 ;  /* 0x000000020f0b7220 */ /* 0x001fc80000400000 */
[----:B------:R-:W-:Y:S01]  /*1290*/  FADD R3, R0, R11 ;  /* 0x0000000b00037221 */ /* 0x000fe20000000000 */
[----:B------:R0:W-:Y:S02]  /*12a0*/  STL.128 [R16], R8 ;  /* 0x0000000810007387 */ /* 0x0001e40000100c00 */
[----:B0-----:R-:W-:Y:S01]  /*12b0*/  IADD3 R16, PT, PT, R16, 0x20, RZ ;  /* 0x0000002010107810 */ /* 0x001fe20007ffe0ff */
[----:B------:R-:W-:Y:S06]  /*12c0*/  BRA.U UP0, `(.L_x_7) ;  /* 0xfffffff900947547 */ /* 0x000fec000b83ffff */
[----:B------:R-:W-:Y:S01]  /*12d0*/  SHF.L.U32 R0, R32, 0x7, RZ ;  /* 0x0000000720007819 */ /* 0x000fe200000006ff */
[----:B------:R-:W0:Y:S03]  /*12e0*/  LDC.64 R136, c[0x0][0x3a8] ;  /* 0x0000ea00ff887b82 */ /* 0x000e260000000a00 */
[----:B------:R-:W-:-:S05]  /*12f0*/  LEA R0, R0, R35, 0x2 ;  /* 0x0000002300007211 */ /* 0x000fca00078e10ff */
[----:B------:R1:W5:Y:S04]  /*1300*/  LDL.128 R4, [R0] ;  /* 0x0000000000047983 */ /* 0x0003680000100c00 */
[----:B------:R1:W5:Y:S04]  /*1310*/  LDL.128 R132, [R0+0x10] ;  /* 0x0000100000847983 */ /* 0x0003680000100c00 */
        /* <DEDUP_REMOVED lines=29> */
[----:B------:R1:W5:Y:S01]  /*14f0*/  LDL.128 R8, [R0+0x1f0] ;  /* 0x0001f00000087983 */ /* 0x0003620000100c00 */
[----:B0-----:R-:W-:Y:S01]  /*1500*/  IMAD.WIDE.U32 R136, R32, 0x4, R136 ;  /* 0x0000000420887825 */ /* 0x001fe200078e0088 */
[----:B------:R-:W-:-:S02]  /*1510*/  IADD3 R33, PT, PT, R33, 0x410, RZ ;  /* 0x0000041021217810 */ /* 0x000fc40007ffe0ff */
[----:B------:R-:W-:Y:S02]  /*1520*/  PLOP3.LUT P0, PT, PT, PT, PT, 0x80, 0x8 ;  /* 0x000000000008781c */ /* 0x000fe40003f0f070 */
[----:B------:R1:W-:Y:S01]  /*1530*/  STG.E desc[UR8][R136.64], R3 ;  /* 0x0000000388007986 */ /* 0x0003e2000c101908 */
[----:B------:R-:W-:Y:S01]  /*1540*/  LEA R34, R34, R33, 0x18 ;  /* 0x0000002122227211 */ /* 0x000fe200078ec0ff */
[----:B------:R-:W-:-:S09]  /*1550*/  HFMA2 R33, -RZ, RZ, 0, 0 ;  /* 0x00000000ff217431 */ /* 0x000fd200000001ff */
.L_x_10:
[----:B-1----:R-:W-:Y:S01]  /*1560*/  LEA R0, R33, R34, 0x2 ;  /* 0x0000002221007211 */ /* 0x002fe200078e10ff */
[----:B------:R-:W-:Y:S01]  /*1570*/  BSSY.RECONVERGENT B1, `(.L_x_8) ;  /* 0x000010e000017945 */ /* 0x000fe20003800200 */
[----:B------:R-:W-:Y:S02]  /*1580*/  FSETP.GT.AND P2, PT, R3, RZ, PT ;  /* 0x000000ff0300720b */ /* 0x000fe40003f44000 */
[----:B------:R-:W-:Y:S01]  /*1590*/  PLOP3.LUT P1, PT, P0, PT, PT, 0x80, 0x8 ;  /* 0x000000000008781c */ /* 0x000fe2000072f070 */
[----:B--2---:R-:W0:Y:S04]  /*15a0*/  LDS R35, [R0] ;  /* 0x0000000000237984 */ /* 0x004e280000000800 */
[----:B------:R-:W1:Y:S04]  /*15b0*/  LDS R136, [R0+0x8] ;  /* 0x0000080000887984 */ /* 0x000e680000000800 */
[----:B------:R-:W2:Y:S04]  /*15c0*/  LDS R137, [R0+0x10] ;  /* 0x0000100000897984 */ /* 0x000ea80000000800 */
[----:B------:R-:W3:Y:S04]  /*15d0*/  LDS R138, [R0+0x18] ;  /* 0x00001800008a7984 */ /* 0x000ee80000000800 */
[----:B------:R-:W4:Y:S04]  /*15e0*/  LDS R139, [R0+0x20] ;  /* 0x00002000008b7984 */ /* 0x000f280000000800 */
[----:B------:R-:W4:Y:S04]  /*15f0*/  LDS R140, [R0+0x28] ;  /* 0x00002800008c7984 */ /* 0x000f280000000800 */
[----:B------:R-:W4:Y:S04]  /*1600*/  LDS R141, [R0+0x30] ;  /* 0x00003000008d7984 */ /* 0x000f280000000800 */
[----:B------:R-:W4:Y:S04]  /*1610*/  LDS R142, [R0+0x38] ;  /* 0x00003800008e7984 */ /* 0x000f280000000800 */
[----:B------:R-:W4:Y:S04]  /*1620*/  LDS R143, [R0+0x40] ;  /* 0x00004000008f7984 */ /* 0x000f280000000800 */
[----:B------:R-:W4:Y:S01]  /*1630*/  LDS R144, [R0+0x48] ;  /* 0x0000480000907984 */ /* 0x000f220000000800 */
[----:B0----5:R-:W-:-:S03]  /*1640*/  FFMA R2, R4, R35, RZ ;  /* 0x0000002304027223 */ /* 0x021fc600000000ff */
[----:B------:R-:W0:Y:S01]  /*1650*/  LDS R145, [R0+0x50] ;  /* 0x0000500000917984 */ /* 0x000e220000000800 */
[----:B-1----:R-:W-:-:S03]  /*1660*/  FFMA R35, R5, R136, R2 ;  /* 0x0000008805237223 */ /* 0x002fc60000000002 */
[----:B------:R-:W-:Y:S01]  /*1670*/  LDS R147, [R0+0x328] ;  /* 0x0003280000937984 */ /* 0x000fe20000000800 */
[----:B--2---:R-:W-:-:S03]  /*1680*/  FFMA R2, R6, R137, R35 ;  /* 0x0000008906027223 */ /* 0x004fc60000000023 */
[----:B------:R-:W1:Y:S01]  /*1690*/  LDS R136, [R0+0x58] ;  /* 0x0000580000887984 */ /* 0x000e620000000800 */
[----:B---3--:R-:W-:-:S03]  /*16a0*/  FFMA R35, R7, R138, R2 ;  /* 0x0000008a07237223 */ /* 0x008fc60000000002 */
[----:B------:R-:W2:Y:S01]  /*16b0*/  LDS R137, [R0+0x60] ;  /* 0x0000600000897984 */ /* 0x000ea20000000800 */
[----:B----4-:R-:W-:-:S03]  /*16c0*/  FFMA R2, R132, R139, R35 ;  /* 0x0000008b84027223 */ /* 0x010fc60000000023 */
[----:B------:R-:W3:Y:S01]  /*16d0*/  LDS R138, [R0+0x68] ;  /* 0x00006800008a7984 */ /* 0x000ee20000000800 */
[----:B------:R-:W-:-:S03]  /*16e0*/  FFMA R35, R133, R140, R2 ;  /* 0x0000008c85237223 */ /* 0x000fc60000000002 */
[----:B------:R-:W4:Y:S01]  /*16f0*/  LDS R139, [R0+0x70] ;  /* 0x00007000008b7984 */ /* 0x000f220000000800 */
[----:B------:R-:W-:-:S03]  /*1700*/  FFMA R2, R134, R141, R35 ;  /* 0x0000008d86027223 */ /* 0x000fc60000000023 */
[----:B------:R-:W4:Y:S01]  /*1710*/  LDS R140, [R0+0x78] ;  /* 0x00007800008c7984 */ /* 0x000f220000000800 */
[----:B------:R-:W-:-:S03]  /*1720*/  FFMA R35, R135, R142, R2 ;  /* 0x0000008e87237223 */ /* 0x000fc60000000002 */
[----:B------:R-:W4:Y:S01]  /*1730*/  LDS R141, [R0+0x80] ;  /* 0x00008000008d7984 */ /* 0x000f220000000800 */
[----:B------:R-:W-:-:S03]  /*1740*/  FFMA R2, R128, R143, R35 ;  /* 0x0000008f80027223 */ /* 0x000fc60000000023 */
[----:B------:R-:W4:Y:S01]  /*1750*/  LDS R142, [R0+0x88] ;  /* 0x00008800008e7984 */ /* 0x000f220000000800 */
[----:B------:R-:W-:-:S03]  /*1760*/  FFMA R35, R129, R144, R2 ;  /* 0x0000009081237223 */ /* 0x000fc60000000002 */
[----:B------:R-:W4:Y:S04]  /*1770*/  LDS R143, [R0+0x90] ;  /* 0x00009000008f7984 */ /* 0x000f280000000800 */
[----:B------:R-:W4:Y:S01]  /*1780*/  LDS R144, [R0+0x98] ;  /* 0x0000980000907984 */ /* 0x000f220000000800 */
[----:B0-----:R-:W-:-:S03]  /*1790*/  FFMA R2, R130, R145, R35 ;  /* 0x0000009182027223 */ /* 0x001fc60000000023 */
[----:B------:R-:W0:Y:S01]  /*17a0*/  LDS R145, [R0+0xa0] ;  /* 0x0000a00000917984 */ /* 0x000e220000000800 */
[----:B-1----:R-:W-:-:S03]  /*17b0*/  FFMA R35, R131, R136, R2 ;  /* 0x0000008883237223 */ /* 0x002fc60000000002 */
[----:B------:R-:W1:Y:S01]  /*17c0*/  LDS R136, [R0+0xa8] ;  /* 0x0000a80000887984 */ /* 0x000e620000000800 */
[----:B--2---:R-:W-:-:S03]  /*17d0*/  FFMA R2, R124, R137, R35 ;  /* 0x000000897c027223 */ /* 0x004fc60000000023 */
[----:B------:R-:W2:Y:S01]  /*17e0*/  LDS R137, [R0+0xb0] ;  /* 0x0000b00000897984 */ /* 0x000ea20000000800 */
[----:B---3--:R-:W-:-:S03]  /*17f0*/  FFMA R35, R125, R138, R2 ;  /* 0x0000008a7d237223 */ /* 0x008fc60000000002 */
[----:B------:R-:W3:Y:S01]  /*1800*/  LDS R138, [R0+0xb8] ;  /* 0x0000b800008a7984 */ /* 0x000ee20000000800 */
[----:B----4-:R-:W-:-:S03]  /*1810*/  FFMA R2, R126, R139, R35 ;  /* 0x0000008b7e027223 */ /* 0x010fc60000000023 */
        /* <DEDUP_REMOVED lines=170> */
[----:B------:R-:W-:Y:S01]  /*22c0*/  LDS R144, [R0+0x378] ;  /* 0x0003780000907984 */ /* 0x000fe20000000800 */
[----:B0-----:R-:W-:-:S03]  /*22d0*/  FFMA R2, R36, R145, R35 ;  /* 0x0000009124027223 */ /* 0x001fc60000000023 */
[----:B------:R-:W0:Y:S01]  /*22e0*/  LDS R35, [R0+0x370] ;  /* 0x0003700000237984 */ /* 0x000e220000000800 */
[----:B------:R-:W-:-:S03]  /*22f0*/  FFMA R147, R147, R37, R2 ;  /* 0x0000002593937223 */ /* 0x000fc60000000002 */
[----:B------:R-:W0:Y:S01]  /*2300*/  LDS R145, [R0+0x380] ;  /* 0x0003800000917984 */ /* 0x000e220000000800 */
[----:B-1----:R-:W-:-:S04]  /*2310*/  FFMA R136, R136, R38, R147 ;  /* 0x0000002688887223 */ /* 0x002fc80000000093 */
[----:B--2---:R-:W-:Y:S02]  /*2320*/  FFMA R137, R137, R39, R136 ;  /* 0x0000002789897223 */ /* 0x004fe40000000088 */
[----:B------:R-:W1:Y:S02]  /*2330*/  LDS R136, [R0+0x388] ;  /* 0x0003880000887984 */ /* 0x000e640000000800 */
[----:B---3--:R-:W-:Y:S02]  /*2340*/  FFMA R138, R28, R138, R137 ;  /* 0x0000008a1c8a7223 */ /* 0x008fe40000000089 */
[----:B------:R-:W2:Y:S02]  /*2350*/  LDS R137, [R0+0x390] ;  /* 0x0003900000897984 */ /* 0x000ea40000000800 */
[----:B----4-:R-:W-:Y:S02]  /*2360*/  FFMA R139, R29, R139, R138 ;  /* 0x0000008b1d8b7223 */ /* 0x010fe4000000008a */
[----:B------:R-:W3:Y:S02]  /*2370*/  LDS R138, [R0+0x398] ;  /* 0x00039800008a7984 */ /* 0x000ee40000000800 */
[----:B------:R-:W-:-:S02]  /*2380*/  FFMA R140, R30, R140, R139 ;  /* 0x0000008c1e8c7223 */ /* 0x000fc4000000008b */
[----:B------:R-:W4:Y:S02]  /*2390*/  LDS R139, [R0+0x3a0] ;  /* 0x0003a000008b7984 */ /* 0x000f240000000800 */
[----:B------:R-:W-:Y:S02]  /*23a0*/  FFMA R141, R31, R141, R140 ;  /* 0x0000008d1f8d7223 */ /* 0x000fe4000000008c */
[----:B------:R-:W4:Y:S02]  /*23b0*/  LDS R140, [R0+0x3a8] ;  /* 0x0003a800008c7984 */ /* 0x000f240000000800 */
[----:B------:R-:W-:Y:S02]  /*23c0*/  FFMA R142, R24, R142, R141 ;  /* 0x0000008e188e7223 */ /* 0x000fe4000000008d */
[----:B------:R-:W4:Y:S02]  /*23d0*/  LDS R141, [R0+0x3b0] ;  /* 0x0003b000008d7984 */ /* 0x000f240000000800 */
[----:B------:R-:W-:-:S02]  /*23e0*/  FFMA R143, R25, R143, R142 ;  /* 0x0000008f198f7223 */ /* 0x000fc4000000008e */
[----:B------:R-:W4:Y:S02]  /*23f0*/  LDS R142, [R0+0x3b8] ;  /* 0x0003b800008e7984 */ /* 0x000f240000000800 */
[----:B0-----:R-:W-:Y:S02]  /*2400*/  FFMA R2, R26, R35, R143 ;  /* 0x000000231a027223 */ /* 0x001fe4000000008f */
[----:B------:R-:W0:Y:S02]  /*2410*/  LDS R143, [R0+0x3c0] ;  /* 0x0003c000008f7984 */ /* 0x000e240000000800 */
[----:B------:R-:W-:Y:S02]  /*2420*/  FFMA R35, R27, R144, R2 ;  /* 0x000000901b237223 */ /* 0x000fe40000000002 */
[----:B------:R-:W0:Y:S02]  /*2430*/  LDS R144, [R0+0x3c8] ;  /* 0x0003c80000907984 */ /* 0x000e240000000800 */
[----:B------:R-:W-:-:S02]  /*2440*/  FFMA R2, R20, R145, R35 ;  /* 0x0000009114027223 */ /* 0x000fc40000000023 */
[----:B------:R-:W0:Y:S02]  /*2450*/  LDS R145, [R0+0x3d0] ;  /* 0x0003d00000917984 */ /* 0x000e240000000800 */
[----:B-1----:R-:W-:Y:S02]  /*2460*/  FFMA R35, R21, R136, R2 ;  /* 0x0000008815237223 */ /* 0x002fe40000000002 */
[----:B------:R-:W1:Y:S02]  /*2470*/  LDS R136, [R0+0x3d8] ;  /* 0x0003d80000887984 */ /* 0x000e640000000800 */
[----:B--2---:R-:W-:Y:S02]  /*2480*/  FFMA R2, R22, R137, R35 ;  /* 0x0000008916027223 */ /* 0x004fe40000000023 */
[----:B------:R-:W2:Y:S02]  /*2490*/  LDS R137, [R0+0x3e0] ;  /* 0x0003e00000897984 */ /* 0x000ea40000000800 */
[----:B---3--:R-:W-:-:S02]  /*24a0*/  FFMA R35, R23, R138, R2 ;  /* 0x0000008a17237223 */ /* 0x008fc40000000002 */
[----:B------:R-:W3:Y:S02]  /*24b0*/  LDS R138, [R0+0x3e8] ;  /* 0x0003e800008a7984 */ /* 0x000ee40000000800 */
[----:B----4-:R-:W-:Y:S02]  /*24c0*/  FFMA R2, R16, R139, R35 ;  /* 0x0000008b10027223 */ /* 0x010fe40000000023 */
[----:B------:R-:W4:Y:S02]  /*24d0*/  LDS R139, [R0+0x3f0] ;  /* 0x0003f000008b7984 */ /* 0x000f240000000800 */
[----:B------:R-:W-:Y:S02]  /*24e0*/  FFMA R35, R17, R140, R2 ;  /* 0x0000008c11237223 */ /* 0x000fe40000000002 */
[----:B------:R-:W4:Y:S02]  /*24f0*/  LDS R140, [R0+0x3f8] ;  /* 0x0003f800008c7984 */ /* 0x000f240000000800 */
[----:B------:R-:W-:-:S04]  /*2500*/  FFMA R2, R18, R141, R35 ;  /* 0x0000008d12027223 */ /* 0x000fc80000000023 */
[----:B------:R-:W-:Y:S02]  /*2510*/  FFMA R35, R19, R142, R2 ;  /* 0x0000008e13237223 */ /* 0x000fe40000000002 */
[----:B------:R-:W4:Y:S02]  /*2520*/  MUFU.RCP R142, R3 ;  /* 0x00000003008e7308 */ /* 0x000f240000001000 */
[----:B0-----:R-:W-:-:S04]  /*2530*/  FFMA R2, R12, R143, R35 ;  /* 0x0000008f0c027223 */ /* 0x001fc80000000023 */
[----:B------:R-:W-:-:S04]  /*2540*/  FFMA R35, R13, R144, R2 ;  /* 0x000000900d237223 */ /* 0x000fc80000000002 */
[----:B------:R-:W-:-:S04]  /*2550*/  FFMA R2, R14, R145, R35 ;  /* 0x000000910e027223 */ /* 0x000fc80000000023 */
[----:B-1----:R-:W-:-:S04]  /*2560*/  FFMA R35, R15, R136, R2 ;  /* 0x000000880f237223 */ /* 0x002fc80000000002 */
[----:B--2---:R-:W-:-:S04]  /*2570*/  FFMA R2, R8, R137, R35 ;  /* 0x0000008908027223 */ /* 0x004fc80000000023 */
[----:B---3--:R-:W-:-:S04]  /*2580*/  FFMA R35, R9, R138, R2 ;  /* 0x0000008a09237223 */ /* 0x008fc80000000002 */
[----:B----4-:R-:W-:Y:S01]  /*2590*/  FFMA R2, R10, R139, R35 ;  /* 0x0000008b0a027223 */ /* 0x010fe20000000023 */
[----:B------:R-:W-:-:S03]  /*25a0*/  FFMA R35, -R3, R142, 1 ;  /* 0x3f80000003237423 */ /* 0x000fc6000000018e */
[----:B------:R-:W-:Y:S01]  /*25b0*/  FFMA R0, R11, R140, R2 ;  /* 0x0000008c0b007223 */ /* 0x000fe20000000002 */
[----:B------:R-:W-:-:S03]  /*25c0*/  FFMA R35, R142, R35, R142 ;  /* 0x000000238e237223 */ /* 0x000fc6000000008e */
[----:B------:R-:W0:Y:S01]  /*25d0*/  FCHK P3, R0, R3 ;  /* 0x0000000300007302 */ /* 0x000e220000060000 */
[----:B------:R-:W-:-:S04]  /*25e0*/  FFMA R2, R0, R35, RZ ;  /* 0x0000002300027223 */ /* 0x000fc800000000ff */
[----:B------:R-:W-:-:S04]  /*25f0*/  FFMA R136, -R3, R2, R0 ;  /* 0x0000000203887223 */ /* 0x000fc80000000100 */
[----:B------:R-:W-:Y:S01]  /*2600*/  FFMA R2, R35, R136, R2 ;  /* 0x0000008823027223 */ /* 0x000fe20000000002 */
[----:B0-----:R-:W-:Y:S06]  /*2610*/  @!P3 BRA `(.L_x_9) ;  /* 0x00000000000cb947 */ /* 0x001fec0003800000 */
[----:B------:R-:W-:-:S07]  /*2620*/  MOV R2, 0x2640 ;  /* 0x0000264000027802 */ /* 0x000fce0000000f00 */
[----:B------:R-:W-:Y:S05]  /*2630*/  CALL.REL.NOINC `($__internal_0_$__cuda_sm3x_div_rn_noftz_f32_slowpath) ;  /* 0x0000000000347944 */ /* 0x000fea0003c00000 */
[----:B------:R-:W-:-:S07]  /*2640*/  MOV R2, R35 ;  /* 0x0000002300027202 */ /* 0x000fce0000000f00 */
.L_x_9:
[----:B------:R-:W-:Y:S05]  /*2650*/  BSYNC.RECONVERGENT B1 ;  /* 0x0000000000017941 */ /* 0x000fea0003800200 */
.L_x_8:
[----:B------:R-:W0:Y:S01]  /*2660*/  LDC.64 R136, c[0x0][0x398] ;  /* 0x0000e600ff887b82 */ /* 0x000e220000000a00 */
[----:B------:R-:W-:Y:S02]  /*2670*/  LEA R33, R32, R33, 0x1 ;  /* 0x0000002120217211 */ /* 0x000fe400078e08ff */
[----:B------:R-:W-:Y:S02]  /*2680*/  FSEL R35, R2, RZ, P2 ;  /* 0x000000ff02237208 */ /* 0x000fe40001000000 */
[----:B------:R-:W-:Y:S01]  /*2690*/  PLOP3.LUT P0, PT, PT, PT, PT, 0x8, 0x80 ;  /* 0x000000000080781c */ /* 0x000fe20003f0e170 */
[----:B0-----:R-:W-:-:S04]  /*26a0*/  IMAD.WIDE.U32 R136, R33, 0x4, R136 ;  /* 0x0000000421887825 */ /* 0x001fc800078e0088 */
[----:B------:R-:W-:Y:S01]  /*26b0*/  HFMA2 R33, -RZ, RZ, 0, 5.9604644775390625e-08 ;  /* 0x00000001ff217431 */ /* 0x000fe200000001ff */
[----:B------:R2:W-:Y:S01]  /*26c0*/  STG.E desc[UR8][R136.64], R35 ;  /* 0x0000002388007986 */ /* 0x0005e2000c101908 */
[----:B------:R-:W-:Y:S06]  /*26d0*/  @P1 BRA `(.L_x_10) ;  /* 0xffffffec00a01947 */ /* 0x000fec000383ffff */
.L_x_5:
[----:B------:R-:W-:Y:S05]  /*26e0*/  BSYNC.RECONVERGENT B0 ;  /* 0x0000000000007941 */ /* 0x000fea0003800200 */
.L_x_4:
[----:B------:R-:W-:Y:S06]  /*26f0*/  BAR.SYNC.DEFER_BLOCKING 0x0 ;  /* 0x0000000000007b1d */ /* 0x000fec0000010000 */
[----:B------:R-:W-:Y:S05]  /*2700*/  EXIT ;  /* 0x000000000000794d */ /* 0x000fea0003800000 */
        .weak           $__internal_0_$__cuda_sm3x_div_rn_noftz_f32_slowpath
        .type           $__internal_0_$__cuda_sm3x_div_rn_noftz_f32_slowpath,@function
        .size           $__internal_0_$__cuda_sm3x_div_rn_noftz_f32_slowpath,(.L_x_23 - $__internal_0_$__cuda_sm3x_div_rn_noftz_f32_slowpath)
$__internal_0_$__cuda_sm3x_div_rn_noftz_f32_slowpath:
[----:B------:R-:W-:Y:S01]  /*2710*/  SHF.R.U32.HI R136, RZ, 0x17, R3 ;  /* 0x00000017ff887819 */ /* 0x000fe20000011603 */
[----:B------:R-:W-:Y:S01]  /*2720*/  BSSY.RECONVERGENT B2, `(.L_x_11) ;  /* 0x0000064000027945 */ /* 0x000fe20003800200 */
[----:B------:R-:W-:Y:S02]  /*2730*/  SHF.R.U32.HI R35, RZ, 0x17, R0 ;  /* 0x00000017ff237819 */ /* 0x000fe40000011600 */
[----:B------:R-:W-:Y:S02]  /*2740*/  LOP3.LUT R145, R136, 0xff, RZ, 0xc0, !PT ;  /* 0x000000ff88917812 */ /* 0x000fe400078ec0ff */
[----:B------:R-:W-:Y:S02]  /*2750*/  LOP3.LUT R140, R35, 0xff, RZ, 0xc0, !PT ;  /* 0x000000ff238c7812 */ /* 0x000fe400078ec0ff */
[----:B------:R-:W-:Y:S02]  /*2760*/  IADD3 R139, PT, PT, R145, -0x1, RZ ;  /* 0xffffffff918b7810 */ /* 0x000fe40007ffe0ff */
[----:B------:R-:W-:-:S02]  /*2770*/  IADD3 R138, PT, PT, R140, -0x1, RZ ;  /* 0xffffffff8c8a7810 */ /* 0x000fc40007ffe0ff */
[----:B------:R-:W-:Y:S02]  /*2780*/  ISETP.GT.U32.AND P0, PT, R139, 0xfd, PT ;  /* 0x000000fd8b00780c */ /* 0x000fe40003f04070 */
[----:B------:R-:W-:Y:S02]  /*2790*/  MOV R35, R0 ;  /* 0x0000000000237202 */ /* 0x000fe40000000f00 */
[----:B------:R-:W-:Y:S02]  /*27a0*/  ISETP.GT.U32.OR P0, PT, R138, 0xfd, P0 ;  /* 0x000000fd8a00780c */ /* 0x000fe40000704470 */
[----:B------:R-:W-:-:S11]  /*27b0*/  MOV R136, R3 ;  /* 0x0000000300887202 */ /* 0x000fd60000000f00 */
[----:B------:R-:W-:Y:S01]  /*27c0*/  @!P0 MOV R137, RZ ;  /* 0x000000ff00898202 */ /* 0x000fe20000000f00 */
[----:B------:R-:W-:Y:S06]  /*27d0*/  @!P0 BRA `(.L_x_12) ;  /* 0x00000000005c8947 */ /* 0x000fec0003800000 */
[----:B------:R-:W-:Y:S02]  /*27e0*/  FSETP.GTU.FTZ.AND P3, PT, |R3|, +INF , PT ;  /* 0x7f8000000300780b */ /* 0x000fe40003f7c200 */
[----:B------:R-:W-:-:S04]  /*27f0*/  FSETP.GTU.FTZ.AND P0, PT, |R0|, +INF , PT ;  /* 0x7f8000000000780b */ /* 0x000fc80003f1c200 */
[----:B------:R-:W-:-:S13]  /*2800*/  PLOP3.LUT P0, PT, P0, P3, PT, 0xf8, 0x8f ;  /* 0x00000000008f781c */ /* 0x000fda0000707f70 */
[----:B------:R-:W-:Y:S05]  /*2810*/  @P0 BRA `(.L_x_13) ;  /* 0x00000004004c0947 */ /* 0x000fea0003800000 */
[----:B------:R-:W-:-:S13]  /*2820*/  LOP3.LUT P0, RZ, R136, 0x7fffffff, R35, 0xc8, !PT ;  /* 0x7fffffff88ff7812 */ /* 0x000fda000780c823 */
[----:B------:R-:W-:Y:S05]  /*2830*/  @!P0 BRA `(.L_x_14) ;  /* 0x00000004003c8947 */ /* 0x000fea0003800000 */
[C---:B------:R-:W-:Y:S02]  /*2840*/  FSETP.NEU.FTZ.AND P4, PT, |R0|.reuse, +INF , PT ;  /* 0x7f8000000000780b */ /* 0x040fe40003f9d200 */
[----:B------:R-:W-:Y:S02]  /*2850*/  FSETP.NEU.FTZ.AND P3, PT, |R3|, +INF , PT ;  /* 0x7f8000000300780b */ /* 0x000fe40003f7d200 */
[----:B------:R-:W-:-:S11]  /*2860*/  FSETP.NEU.FTZ.AND P0, PT, |R0|, +INF , PT ;  /* 0x7f8000000000780b */ /* 0x000fd60003f1d200 */
[----:B------:R-:W-:Y:S05]  /*2870*/  @!P3 BRA !P4, `(.L_x_14) ;  /* 0x00000004002cb947 */ /* 0x000fea0006000000 */
[----:B------:R-:W-:-:S04]  /*2880*/  LOP3.LUT P4, RZ, R35, 0x7fffffff, RZ, 0xc0, !PT ;  /* 0x7fffffff23ff7812 */ /* 0x000fc8000788c0ff */
[----:B------:R-:W-:-:S13]  /*2890*/  PLOP3.LUT P3, PT, P3, P4, PT, 0x2f, 0xf2 ;  /* 0x0000000000f2781c */ /* 0x000fda0001f68577 */
[----:B------:R-:W-:Y:S05]  /*28a0*/  @P3 BRA `(.L_x_15) ;  /* 0x0000000400183947 */ /* 0x000fea0003800000 */
[----:B------:R-:W-:-:S04]  /*28b0*/  LOP3.LUT P3, RZ, R136, 0x7fffffff, RZ, 0xc0, !PT ;  /* 0x7fffffff88ff7812 */ /* 0x000fc8000786c0ff */
[----:B------:R-:W-:-:S13]  /*28c0*/  PLOP3.LUT P0, PT, P0, P3, PT, 0x2f, 0xf2 ;  /* 0x0000000000f2781c */ /* 0x000fda0000706577 */
[----:B------:R-:W-:Y:S05]  /*28d0*/  @P0 BRA `(.L_x_16) ;  /* 0x0000000400000947 */ /* 0x000fea0003800000 */
[----:B------:R-:W-:Y:S02]  /*28e0*/  ISETP.GE.AND P0, PT, R138, RZ, PT ;  /* 0x000000ff8a00720c */ /* 0x000fe40003f06270 */
[----:B------:R-:W-:-:S11]  /*28f0*/  ISETP.GE.AND P3, PT, R139, RZ, PT ;  /* 0x000000ff8b00720c */ /* 0x000fd60003f66270 */
[----:B------:R-:W-:Y:S01]  /*2900*/  @P0 MOV R137, RZ ;  /* 0x000000ff00890202 */ /* 0x000fe20000000f00 */
[----:B------:R-:W-:Y:S01]  /*2910*/  @!P0 FFMA R35, R0, 1.84467440737095516160e+19, RZ ;  /* 0x5f80000000238823 */ /* 0x000fe200000000ff */
[----:B------:R-:W-:Y:S01]  /*2920*/  @!P0 MOV R137, 0xffffffc0 ;  /* 0xffffffc000898802 */ /* 0x000fe20000000f00 */
[----:B------:R-:W-:-:S03]  /*2930*/  @!P3 FFMA R136, R3, 1.84467440737095516160e+19, RZ ;  /* 0x5f8000000388b823 */ /* 0x000fc600000000ff */
[----:B------:R-:W-:-:S07]  /*2940*/  @!P3 IADD3 R137, PT, PT, R137, 0x40, RZ ;  /* 0x000000408989b810 */ /* 0x000fce0007ffe0ff */
.L_x_12:
[----:B------:R-:W-:Y:S01]  /*2950*/  LEA R139, R145, 0xc0800000, 0x17 ;  /* 0xc0800000918b7811 */ /* 0x000fe200078eb8ff */
[----:B------:R-:W-:Y:S03]  /*2960*/  BSSY.RECONVERGENT B3, `(.L_x_17) ;  /* 0x0000036000037945 */ /* 0x000fe60003800200 */
[----:B------:R-:W-:Y:S02]  /*2970*/  IADD3 R139, PT, PT, -R139, R136, RZ ;  /* 0x000000888b8b7210 */ /* 0x000fe40007ffe1ff */
[----:B------:R-:W-:Y:S02]  /*2980*/  IADD3 R136, PT, PT, R140, -0x7f, RZ ;  /* 0xffffff818c887810 */ /* 0x000fe40007ffe0ff */
[----:B------:R-:W0:Y:S01]  /*2990*/  MUFU.RCP R138, R139 ;  /* 0x0000008b008a7308 */ /* 0x000e220000001000 */
[----:B------:R-:W-:Y:S02]  /*29a0*/  FADD.FTZ R141, -R139, -RZ ;  /* 0x800000ff8b8d7221 */ /* 0x000fe40000010100 */
[C---:B------:R-:W-:Y:S01]  /*29b0*/  IMAD R0, R136.reuse, -0x800000, R35 ;  /* 0xff80000088007824 */ /* 0x040fe200078e0223 */
[----:B------:R-:W-:-:S04]  /*29c0*/  IADD3 R136, PT, PT, R136, 0x7f, -R145 ;  /* 0x0000007f88887810 */ /* 0x000fc80007ffe891 */
[----:B------:R-:W-:Y:S01]  /*29d0*/  IADD3 R136, PT, PT, R136, R137, RZ ;  /* 0x0000008988887210 */ /* 0x000fe20007ffe0ff */
[----:B0-----:R-:W-:-:S04]  /*29e0*/  FFMA R143, R138, R141, 1 ;  /* 0x3f8000008a8f7423 */ /* 0x001fc8000000008d */
[----:B------:R-:W-:-:S04]  /*29f0*/  FFMA R140, R138, R143, R138 ;  /* 0x0000008f8a8c7223 */ /* 0x000fc8000000008a */
[----:B------:R-:W-:-:S04]  /*2a00*/  FFMA R35, R0, R140, RZ ;  /* 0x0000008c00237223 */ /* 0x000fc800000000ff */
[----:B------:R-:W-:-:S04]  /*2a10*/  FFMA R138, R141, R35, R0 ;  /* 0x000000238d8a7223 */ /* 0x000fc80000000000 */
[----:B------:R-:W-:-:S04]  /*2a20*/  FFMA R143, R140, R138, R35 ;  /* 0x0000008a8c8f7223 */ /* 0x000fc80000000023 */
[----:B------:R-:W-:-:S04]  /*2a30*/  FFMA R138, R141, R143, R0 ;  /* 0x0000008f8d8a7223 */ /* 0x000fc80000000000 */
[----:B------:R-:W-:-:S05]  /*2a40*/  FFMA R35, R140, R138, R143 ;  /* 0x0000008a8c237223 */ /* 0x000fca000000008f */
[----:B------:R-:W-:-:S04]  /*2a50*/  SHF.R.U32.HI R0, RZ, 0x17, R35 ;  /* 0x00000017ff007819 */ /* 0x000fc80000011623 */
[----:B------:R-:W-:-:S04]  /*2a60*/  LOP3.LUT R0, R0, 0xff, RZ, 0xc0, !PT ;  /* 0x000000ff00007812 */ /* 0x000fc800078ec0ff */
[----:B------:R-:W-:-:S04]  /*2a70*/  IADD3 R141, PT, PT, R0, R136, RZ ;  /* 0x00000088008d7210 */ /* 0x000fc80007ffe0ff */
[----:B------:R-:W-:-:S04]  /*2a80*/  IADD3 R0, PT, PT, R141, -0x1, RZ ;  /* 0xffffffff8d007810 */ /* 0x000fc80007ffe0ff */
[----:B------:R-:W-:-:S13]  /*2a90*/  ISETP.GE.U32.AND P0, PT, R0, 0xfe, PT ;  /* 0x000000fe0000780c */ /* 0x000fda0003f06070 */
[----:B------:R-:W-:Y:S05]  /*2aa0*/  @!P0 BRA `(.L_x_18) ;  /* 0x0000000000808947 */ /* 0x000fea0003800000 */
[----:B------:R-:W-:-:S13]  /*2ab0*/  ISETP.GT.AND P0, PT, R141, 0xfe, PT ;  /* 0x000000fe8d00780c */ /* 0x000fda0003f04270 */
[----:B------:R-:W-:Y:S05]  /*2ac0*/  @P0 BRA `(.L_x_19) ;  /* 0x00000000006c0947 */ /* 0x000fea0003800000 */
[----:B------:R-:W-:-:S13]  /*2ad0*/  ISETP.GE.AND P0, PT, R141, 0x1, PT ;  /* 0x000000018d00780c */ /* 0x000fda0003f06270 */
[----:B------:R-:W-:Y:S05]  /*2ae0*/  @P0 BRA `(.L_x_20) ;  /* 0x0000000000740947 */ /* 0x000fea0003800000 */
[----:B------:R-:W-:Y:S02]  /*2af0*/  ISETP.GE.AND P0, PT, R141, -0x18, PT ;  /* 0xffffffe88d00780c */ /* 0x000fe40003f06270 */
[----:B------:R-:W-:-:S11]  /*2b00*/  LOP3.LUT R35, R35, 0x80000000, RZ, 0xc0, !PT ;  /* 0x8000000023237812 */ /* 0x000fd600078ec0ff */
[----:B------:R-:W-:Y:S05]  /*2b10*/  @!P0 BRA `(.L_x_20) ;  /* 0x0000000000688947 */ /* 0x000fea0003800000 */
[CCC-:B------:R-:W-:Y:S01]  /*2b20*/  FFMA.RZ R0, R140.reuse, R138.reuse, R143.reuse ;  /* 0x0000008a8c007223 */ /* 0x1c0fe2000000c08f */
[C---:B------:R-:W-:Y:S01]  /*2b30*/  IADD3 R139, PT, PT, R141.reuse, 0x20, RZ ;  /* 0x000000208d8b7810 */ /* 0x040fe20007ffe0ff */
[-CC-:B------:R-:W-:Y:S01]  /*2b40*/  FFMA.RM R137, R140, R138.reuse, R143.reuse ;  /* 0x0000008a8c897223 */ /* 0x180fe2000000408f */
[C---:B------:R-:W-:Y:S02]  /*2b50*/  ISETP.NE.AND P4, PT, R141.reuse, RZ, PT ;  /* 0x000000ff8d00720c */ /* 0x040fe40003f85270 */
[----:B------:R-:W-:Y:S01]  /*2b60*/  LOP3.LUT R136, R0, 0x7fffff, RZ, 0xc0, !PT ;  /* 0x007fffff00887812 */ /* 0x000fe200078ec0ff */
[----:B------:R-:W-:Y:S01]  /*2b70*/  FFMA.RP R0, R140, R138, R143 ;  /* 0x0000008a8c007223 */ /* 0x000fe2000000808f */
[C---:B------:R-:W-:Y:S02]  /*2b80*/  ISETP.NE.AND P3, PT, R141.reuse, RZ, PT ;  /* 0x000000ff8d00720c */ /* 0x040fe40003f65270 */
[----:B------:R-:W-:Y:S02]  /*2b90*/  LOP3.LUT R136, R136, 0x800000, RZ, 0xfc, !PT ;  /* 0x0080000088887812 */ /* 0x000fe400078efcff */
[----:B------:R-:W-:-:S02]  /*2ba0*/  IADD3 R138, PT, PT, -R141, RZ, RZ ;  /* 0x000000ff8d8a7210 */ /* 0x000fc40007ffe1ff */
[----:B------:R-:W-:Y:S02]  /*2bb0*/  SHF.L.U32 R139, R136, R139, RZ ;  /* 0x0000008b888b7219 */ /* 0x000fe400000006ff */
[----:B------:R-:W-:Y:S02]  /*2bc0*/  FSETP.NEU.FTZ.AND P0, PT, R0, R137, PT ;  /* 0x000000890000720b */ /* 0x000fe40003f1d000 */
[----:B------:R-:W-:Y:S02]  /*2bd0*/  SEL R137, R138, RZ, P4 ;  /* 0x000000ff8a897207 */ /* 0x000fe40002000000 */
[----:B------:R-:W-:Y:S02]  /*2be0*/  ISETP.NE.AND P3, PT, R139, RZ, P3 ;  /* 0x000000ff8b00720c */ /* 0x000fe40001f65270 */
[----:B------:R-:W-:Y:S02]  /*2bf0*/  SHF.R.U32.HI R137, RZ, R137, R136 ;  /* 0x00000089ff897219 */ /* 0x000fe40000011688 */
[----:B------:R-:W-:-:S02]  /*2c00*/  PLOP3.LUT P0, PT, P0, P3, PT, 0xf8, 0x8f ;  /* 0x00000000008f781c */ /* 0x000fc40000707f70 */
[----:B------:R-:W-:Y:S02]  /*2c10*/  SHF.R.U32.HI R139, RZ, 0x1, R137 ;  /* 0x00000001ff8b7819 */ /* 0x000fe40000011689 */
[----:B------:R-:W-:-:S04]  /*2c20*/  SEL R0, RZ, 0x1, !P0 ;  /* 0x00000001ff007807 */ /* 0x000fc80004000000 */
[----:B------:R-:W-:-:S04]  /*2c30*/  LOP3.LUT R0, R0, 0x1, R139, 0xf8, !PT ;  /* 0x0000000100007812 */ /* 0x000fc800078ef88b */
[----:B------:R-:W-:-:S04]  /*2c40*/  LOP3.LUT R0, R0, R137, RZ, 0xc0, !PT ;  /* 0x0000008900007212 */ /* 0x000fc800078ec0ff */
[----:B------:R-:W-:-:S04]  /*2c50*/  IADD3 R0, PT, PT, R139, R0, RZ ;  /* 0x000000008b007210 */ /* 0x000fc80007ffe0ff */
[----:B------:R-:W-:Y:S01]  /*2c60*/  LOP3.LUT R35, R0, R35, RZ, 0xfc, !PT ;  /* 0x0000002300237212 */ /* 0x000fe200078efcff */
[----:B------:R-:W-:Y:S06]  /*2c70*/  BRA `(.L_x_20) ;  /* 0x0000000000107947 */ /* 0x000fec0003800000 */
.L_x_19:
[----:B------:R-:W-:-:S04]  /*2c80*/  LOP3.LUT R35, R35, 0x80000000, RZ, 0xc0, !PT ;  /* 0x8000000023237812 */ /* 0x000fc800078ec0ff */
[----:B------:R-:W-:Y:S01]  /*2c90*/  LOP3.LUT R35, R35, 0x7f800000, RZ, 0xfc, !PT ;  /* 0x7f80000023237812 */ /* 0x000fe200078efcff */
[----:B------:R-:W-:Y:S06]  /*2ca0*/  BRA `(.L_x_20) ;  /* 0x0000000000047947 */ /* 0x000fec0003800000 */
.L_x_18:
[----:B------:R-:W-:-:S07]  /*2cb0*/  LEA R35, R136, R35, 0x17 ;  /* 0x0000002388237211 */ /* 0x000fce00078eb8ff */
.L_x_20:
[----:B------:R-:W-:Y:S05]  /*2cc0*/  BSYNC.RECONVERGENT B3 ;  /* 0x0000000000037941 */ /* 0x000fea0003800200 */
.L_x_17:
[----:B------:R-:W-:Y:S05]  /*2cd0*/  BRA `(.L_x_21) ;  /* 0x0000000000207947 */ /* 0x000fea0003800000 */
.L_x_16:
[----:B------:R-:W-:-:S04]  /*2ce0*/  LOP3.LUT R35, R136, 0x80000000, R35, 0x48, !PT ;  /* 0x8000000088237812 */ /* 0x000fc800078e4823 */
[----:B------:R-:W-:Y:S01]  /*2cf0*/  LOP3.LUT R35, R35, 0x7f800000, RZ, 0xfc, !PT ;  /* 0x7f80000023237812 */ /* 0x000fe200078efcff */
[----:B------:R-:W-:Y:S06]  /*2d00*/  BRA `(.L_x_21) ;  /* 0x0000000000147947 */ /* 0x000fec0003800000 */
.L_x_15:
[----:B------:R-:W-:Y:S01]  /*2d10*/  LOP3.LUT R35, R136, 0x80000000, R35, 0x48, !PT ;  /* 0x8000000088237812 */ /* 0x000fe200078e4823 */
[----:B------:R-:W-:Y:S06]  /*2d20*/  BRA `(.L_x_21) ;  /* 0x00000000000c7947 */ /* 0x000fec0003800000 */
.L_x_14:
[----:B------:R-:W0:Y:S01]  /*2d30*/  MUFU.RSQ R35, -QNAN ;  /* 0xffc0000000237908 */ /* 0x000e220000001400 */
[----:B------:R-:W-:Y:S05]  /*2d40*/  BRA `(.L_x_21) ;  /* 0x0000000000047947 */ /* 0x000fea0003800000 */
.L_x_13:
[----:B------:R-:W-:-:S07]  /*2d50*/  FADD.FTZ R35, R0, R3 ;  /* 0x0000000300237221 */ /* 0x000fce0000010000 */
.L_x_21:
[----:B------:R-:W-:Y:S05]  /*2d60*/  BSYNC.RECONVERGENT B2 ;  /* 0x0000000000027941 */ /* 0x000fea0003800200 */
.L_x_11:
[----:B------:R-:W-:Y:S01]  /*2d70*/  HFMA2 R137, -RZ, RZ, 0, 0 ;  /* 0x00000000ff897431 */ /* 0x000fe200000001ff */
[----:B------:R-:W-:-:S04]  /*2d80*/  MOV R136, R2 ;  /* 0x0000000200887202 */ /* 0x000fc80000000f00 */
[----:B0-----:R-:W-:Y:S05]  /*2d90*/  RET.REL.NODEC R136 `(_Z21flashAttentionForwardPKfS0_S0_PfS1_S1_f) ;  /* 0xffffffd088987950 */ /* 0x001fea0003c3ffff */
.L_x_22:
[----:B------:R-:W-:-:S00]  /*2da0*/  BRA `(.L_x_22) ;  /* 0xfffffffc00fc7947 */ /* 0x000fc0000383ffff */
[----:B------:R-:W-:-:S00]  /*2db0*/  NOP ;  /* 0x0000000000007918 */ /* 0x000fc00000000000 */
        /* <DEDUP_REMOVED lines=12> */
.L_x_23:


//--------------------- .nv.shared._Z21flashAttentionForwardPKfS0_S0_PfS1_S1_f --------------------------
	.section	.nv.shared._Z21flashAttentionForwardPKfS0_S0_PfS1_S1_f,"aw",@nobits
	.sectionflags	@""
	.align	4
.nv.shared._Z21flashAttentionForwardPKfS0_S0_PfS1_S1_f:
	.zero		3088


//--------------------- .nv.shared.reserved.0     --------------------------
	.section	.nv.shared.reserved.0,"aw",@nobits
	.weak		__nv_reservedSMEM_offset_0_alias
	.size		__nv_reservedSMEM_offset_0_alias, 0, 64
	.other		__nv_reservedSMEM_offset_0_alias,@"STO_CUDA_RESERVED_SHARED STV_DEFAULT"
__nv_reservedSMEM_offset_0_alias:
	.zero		0
	.zero		64


//--------------------- .nv.constant0._Z21flashAttentionForwardPKfS0_S0_PfS1_S1_f --------------------------
	.section	.nv.constant0._Z21flashAttentionForwardPKfS0_S0_PfS1_S1_f,"a",@progbits
	.sectionflags	@""
	.align	4
.nv.constant0._Z21flashAttentionForwardPKfS0_S0_PfS1_S1_f:
	.zero		948


//--------------------- SYMBOLS --------------------------

	.type		.nv.reservedSmem.offset0,@object
	.size		.nv.reservedSmem.offset0,0x4
	.type		.nv.reservedSmem.cap,@object
	.size		.nv.reservedSmem.cap,0x4
